	.headerflags	@"EF_CUDA_TEXMODE_UNIFIED EF_CUDA_64BIT_ADDRESS EF_CUDA_SM86 EF_CUDA_VIRTUAL_SM(EF_CUDA_SM86)"
	.elftype	@"ET_EXEC"


//--------------------- .nv.info                  --------------------------
	.section	.nv.info,"",@"SHT_CUDA_INFO"
	.align	4


	//----- nvinfo : EIATTR_REGCOUNT
	.align		4
        /*0000*/ 	.byte	0x04, 0x2f
        /*0002*/ 	.short	(.L_1 - .L_0)
	.align		4
.L_0:
        /*0004*/ 	.word	index@(triton_mm)
        /*0008*/ 	.word	0x00000050


	//----- nvinfo : EIATTR_MIN_STACK_SIZE
	.align		4
.L_1:
        /*000c*/ 	.byte	0x04, 0x12
        /*000e*/ 	.short	(.L_3 - .L_2)
	.align		4
.L_2:
        /*0010*/ 	.word	index@(triton_mm)
        /*0014*/ 	.word	0x00000000


	//----- nvinfo : EIATTR_FRAME_SIZE
	.align		4
.L_3:
        /*0018*/ 	.byte	0x04, 0x11
        /*001a*/ 	.short	(.L_5 - .L_4)
	.align		4
.L_4:
        /*001c*/ 	.word	index@(triton_mm)
        /*0020*/ 	.word	0x00000000


	//----- nvinfo : EIATTR_MIN_STACK_SIZE
	.align		4
.L_5:
        /*0024*/ 	.byte	0x04, 0x12
        /*0026*/ 	.short	(.L_7 - .L_6)
	.align		4
.L_6:
        /*0028*/ 	.word	index@(triton_mm)
        /*002c*/ 	.word	0x00000000
.L_7:


//--------------------- .nv.info.triton_mm        --------------------------
	.section	.nv.info.triton_mm,"",@"SHT_CUDA_INFO"
	.sectionflags	@""
	.align	4


	//----- nvinfo : EIATTR_CUDA_API_VERSION
	.align		4
        /*0000*/ 	.byte	0x04, 0x37
        /*0002*/ 	.short	(.L_9 - .L_8)
.L_8:
        /*0004*/ 	.word	0x0000007c


	//----- nvinfo : EIATTR_SW2861232_WAR
	.align		4
.L_9:
        /*0008*/ 	.byte	0x01, 0x35
	.zero		2


	//----- nvinfo : EIATTR_PARAM_CBANK
	.align		4
        /*000c*/ 	.byte	0x04, 0x0a
        /*000e*/ 	.short	(.L_11 - .L_10)
	.align		4
.L_10:
        /*0010*/ 	.word	index@(.nv.constant0.triton_mm)
        /*0014*/ 	.short	0x0160
        /*0016*/ 	.short	0x0020


	//----- nvinfo : EIATTR_CBANK_PARAM_SIZE
	.align		4
.L_11:
        /*0018*/ 	.byte	0x03, 0x19
        /*001a*/ 	.short	0x0020


	//----- nvinfo : EIATTR_KPARAM_INFO
	.align		4
        /*001c*/ 	.byte	0x04, 0x17
        /*001e*/ 	.short	(.L_13 - .L_12)
.L_12:
        /*0020*/ 	.word	0x00000000
        /*0024*/ 	.short	0x0003
        /*0026*/ 	.short	0x0018
        /*0028*/ 	.byte	0x00, 0xf4, 0x21, 0x00


	//----- nvinfo : EIATTR_KPARAM_INFO
	.align		4
.L_13:
        /*002c*/ 	.byte	0x04, 0x17
        /*002e*/ 	.short	(.L_15 - .L_14)
.L_14:
        /*0030*/ 	.word	0x00000000
        /*0034*/ 	.short	0x0002
        /*0036*/ 	.short	0x0010
        /*0038*/ 	.byte	0x00, 0xf4, 0x21, 0x00


	//----- nvinfo : EIATTR_KPARAM_INFO
	.align		4
.L_15:
        /*003c*/ 	.byte	0x04, 0x17
        /*003e*/ 	.short	(.L_17 - .L_16)
.L_16:
        /*0040*/ 	.word	0x00000000
        /*0044*/ 	.short	0x0001
        /*0046*/ 	.short	0x0008
        /*0048*/ 	.byte	0x00, 0xf4, 0x21, 0x00


	//----- nvinfo : EIATTR_KPARAM_INFO
	.align		4
.L_17:
        /*004c*/ 	.byte	0x04, 0x17
        /*004e*/ 	.short	(.L_19 - .L_18)
.L_18:
        /*0050*/ 	.word	0x00000000
        /*0054*/ 	.short	0x0000
        /*0056*/ 	.short	0x0000
        /*0058*/ 	.byte	0x00, 0xf4, 0x21, 0x00


	//----- nvinfo : EIATTR_MAXREG_COUNT
	.align		4
.L_19:
        /*005c*/ 	.byte	0x03, 0x1b
        /*005e*/ 	.short	0x00ff


	//----- nvinfo : EIATTR_EXIT_INSTR_OFFSETS
	.align		4
        /*0060*/ 	.byte	0x04, 0x1c
        /*0062*/ 	.short	(.L_21 - .L_20)


	//   ....[0]....
.L_20:
        /*0064*/ 	.word	0x00007400


	//   ....[1]....
        /*0068*/ 	.word	0x00007460


	//----- nvinfo : EIATTR_REQNTID
	.align		4
.L_21:
        /*006c*/ 	.byte	0x04, 0x10
        /*006e*/ 	.short	(.L_23 - .L_22)
.L_22:
        /*0070*/ 	.word	0x00000080
        /*0074*/ 	.word	0x00000001
        /*0078*/ 	.word	0x00000001
.L_23:


//--------------------- .nv.callgraph             --------------------------
	.section	.nv.callgraph,"",@"SHT_CUDA_CALLGRAPH"
	.align	4
	.sectionentsize	8
	.align		4
        /*0000*/ 	.word	0x00000000
	.align		4
        /*0004*/ 	.word	0xffffffff
	.align		4
        /*0008*/ 	.word	0x00000000
	.align		4
        /*000c*/ 	.word	0xfffffffe
	.align		4
        /*0010*/ 	.word	0x00000000
	.align		4
        /*0014*/ 	.word	0xfffffffd
	.align		4
        /*0018*/ 	.word	0x00000000
	.align		4
        /*001c*/ 	.word	0xfffffffc


//--------------------- .nv.rel.action            --------------------------
	.section	.nv.rel.action,"",@"SHT_CUDA_RELOCINFO"
	.align	8
	.sectionentsize	8
        /*0000*/ 	.byte	0x73, 0x00, 0x00, 0x00, 0x00, 0x00, 0x00, 0x00, 0x00, 0x00, 0x00, 0x11, 0x25, 0x00, 0x05, 0x36


//--------------------- .nv.constant0.triton_mm   --------------------------
	.section	.nv.constant0.triton_mm,"a",@progbits
	.sectionflags	@""
	.align	4
.nv.constant0.triton_mm:
	.zero		384


//--------------------- .text.triton_mm           --------------------------
	.section	.text.triton_mm,"ax",@progbits
	.sectionflags	@"SHF_BARRIERS=1"
	.sectioninfo	@"SHI_REGISTERS=80"
	.align	128
        .global         triton_mm
        .type           triton_mm,@function
        .size           triton_mm,(.L_x_1 - triton_mm)
        .other          triton_mm,@"STO_CUDA_ENTRY STV_DEFAULT"
triton_mm:
.text.triton_mm:
[----:B------:R-:W-:Y:S02]  /*0000*/  IMAD.MOV.U32 R1, RZ, RZ, c[0x0][0x28] ;  /* 0x00000a00ff017624 */ /* 0x000fe400078e00ff */
[----:B------:R-:W1:Y:S01]  /*0010*/  S2R R7, SR_CTAID.X ;  /* 0x0000000000077919 */ /* 0x000e620000002500 */
[----:B------:R-:W-:Y:S01]  /*0020*/  IMAD.MOV.U32 R3, RZ, RZ, -0x8 ;  /* 0xfffffff8ff037424 */ /* 0x000fe200078e00ff */
[----:B------:R-:W-:Y:S01]  /*0030*/  ULDC.64 UR4, c[0x0][0x118] ;  /* 0x0000460000047ab9 */ /* 0x000fe20000000a00 */
[----:B------:R-:W-:Y:S01]  /*0040*/  IMAD.MOV.U32 R21, RZ, RZ, 0x2 ;  /* 0x00000002ff157424 */ /* 0x000fe200078e00ff */
[----:B------:R-:W2:Y:S01]  /*0050*/  S2R R77, SR_TID.X ;  /* 0x00000000004d7919 */ /* 0x000ea20000002100 */
[----:B-1----:R-:W-:-:S04]  /*0060*/  SHF.R.S32.HI R0, RZ, 0x1f, R7 ;  /* 0x0000001fff007819 */ /* 0x002fc80000011407 */
[----:B------:R-:W-:Y:S01]  /*0070*/  LEA.HI R0, R0, R7, RZ, 0xa ;  /* 0x0000000700007211 */ /* 0x000fe200078f50ff */
[C---:B--2---:R-:W-:Y:S01]  /*0080*/  IMAD.SHL.U32 R76, R77.reuse, 0x8, RZ ;  /* 0x000000084d4c7824 */ /* 0x044fe200078e00ff */
[C---:B------:R-:W-:Y:S02]  /*0090*/  LOP3.LUT R24, R77.reuse, 0x40, RZ, 0xc0, !PT ;  /* 0x000000404d187812 */ /* 0x040fe400078ec0ff */
[----:B------:R-:W-:Y:S02]  /*00a0*/  SHF.R.S32.HI R4, RZ, 0xa, R0 ;  /* 0x0000000aff047819 */ /* 0x000fe40000011400 */
[----:B------:R-:W-:Y:S02]  /*00b0*/  LOP3.LUT R0, R0, 0xfffffc00, RZ, 0xc0, !PT ;  /* 0xfffffc0000007812 */ /* 0x000fe400078ec0ff */
[----:B------:R-:W-:Y:S01]  /*00c0*/  LOP3.LUT R23, R77, 0x10, RZ, 0xc0, !PT ;  /* 0x000000104d177812 */ /* 0x000fe200078ec0ff */
[----:B------:R-:W-:Y:S01]  /*00d0*/  IMAD R2, R4, R3, 0x10 ;  /* 0x0000001004027424 */ /* 0x000fe200078e0203 */
[----:B------:R-:W-:Y:S01]  /*00e0*/  LOP3.LUT R51, R76, 0x8, RZ, 0xc0, !PT ;  /* 0x000000084c337812 */ /* 0x000fe200078ec0ff */
[----:B------:R-:W-:Y:S01]  /*00f0*/  IMAD.IADD R0, R7, 0x1, -R0 ;  /* 0x0000000107007824 */ /* 0x000fe200078e0a00 */
[----:B------:R-:W-:-:S02]  /*0100*/  SHF.R.U32.HI R48, RZ, 0x1, R23 ;  /* 0x00000001ff307819 */ /* 0x000fc40000011617 */
[----:B------:R-:W-:Y:S02]  /*0110*/  IMNMX R5, R2, 0x8, PT ;  /* 0x0000000802057817 */ /* 0x000fe40003800200 */
[----:B------:R-:W-:Y:S02]  /*0120*/  IABS R10, R0 ;  /* 0x00000000000a7213 */ /* 0x000fe40000000000 */
[-C--:B------:R-:W-:Y:S02]  /*0130*/  IABS R8, R5.reuse ;  /* 0x0000000500087213 */ /* 0x080fe40000000000 */
[-C--:B------:R-:W-:Y:S02]  /*0140*/  IABS R11, R5.reuse ;  /* 0x00000005000b7213 */ /* 0x080fe40000000000 */
[----:B------:R-:W1:Y:S01]  /*0150*/  I2F.RP R6, R8 ;  /* 0x0000000800067306 */ /* 0x000e620000209400 */
[----:B------:R-:W-:Y:S02]  /*0160*/  LOP3.LUT R0, R0, R5, RZ, 0x3c, !PT ;  /* 0x0000000500007212 */ /* 0x000fe400078e3cff */
[----:B------:R-:W-:-:S02]  /*0170*/  LOP3.LUT R50, R76, 0x18, RZ, 0xc0, !PT ;  /* 0x000000184c327812 */ /* 0x000fc400078ec0ff */
[----:B------:R-:W-:Y:S02]  /*0180*/  ISETP.GE.AND P3, PT, R0, RZ, PT ;  /* 0x000000ff0000720c */ /* 0x000fe40003f66270 */
[----:B------:R-:W-:Y:S02]  /*0190*/  LOP3.LUT R0, RZ, R5, RZ, 0x33, !PT ;  /* 0x00000005ff007212 */ /* 0x000fe400078e33ff */
[C-C-:B------:R-:W-:Y:S02]  /*01a0*/  LOP3.LUT R45, R48.reuse, 0x20, R76.reuse, 0xf8, !PT ;  /* 0x00000020302d7812 */ /* 0x140fe400078ef84c */
[----:B------:R-:W-:Y:S01]  /*01b0*/  LOP3.LUT R46, R48, 0x30, R76, 0xf8, !PT ;  /* 0x00000030302e7812 */ /* 0x000fe200078ef84c */
[----:B-1----:R-:W1:Y:S02]  /*01c0*/  MUFU.RCP R6, R6 ;  /* 0x0000000600067308 */ /* 0x002e640000001000 */
[----:B-1----:R-:W-:-:S06]  /*01d0*/  IADD3 R2, R6, 0xffffffe, RZ ;  /* 0x0ffffffe06027810 */ /* 0x002fcc0007ffe0ff */
[----:B------:R1:W2:Y:S02]  /*01e0*/  F2I.FTZ.U32.TRUNC.NTZ R3, R2 ;  /* 0x0000000200037305 */ /* 0x0002a4000021f000 */
[----:B-1----:R-:W-:Y:S02]  /*01f0*/  IMAD.MOV.U32 R2, RZ, RZ, RZ ;  /* 0x000000ffff027224 */ /* 0x002fe400078e00ff */
[----:B--2---:R-:W-:-:S04]  /*0200*/  IMAD.MOV R9, RZ, RZ, -R3 ;  /* 0x000000ffff097224 */ /* 0x004fc800078e0a03 */
[----:B------:R-:W-:-:S04]  /*0210*/  IMAD R9, R9, R8, RZ ;  /* 0x0000000809097224 */ /* 0x000fc800078e02ff */
[----:B------:R-:W-:-:S04]  /*0220*/  IMAD.HI.U32 R3, R3, R9, R2 ;  /* 0x0000000903037227 */ /* 0x000fc800078e0002 */
[----:B------:R-:W-:Y:S01]  /*0230*/  IMAD.MOV R9, RZ, RZ, -R11 ;  /* 0x000000ffff097224 */ /* 0x000fe200078e0a0b */
[----:B------:R-:W-:Y:S01]  /*0240*/  IABS R11, R7 ;  /* 0x00000007000b7213 */ /* 0x000fe20000000000 */
[----:B------:R-:W-:-:S04]  /*0250*/  IMAD.HI.U32 R2, R3, R10, RZ ;  /* 0x0000000a03027227 */ /* 0x000fc800078e00ff */
[----:B------:R-:W-:Y:S02]  /*0260*/  IMAD R6, R2, R9, R10 ;  /* 0x0000000902067224 */ /* 0x000fe400078e020a */
[----:B------:R-:W-:-:S03]  /*0270*/  IMAD.MOV.U32 R10, RZ, RZ, R11 ;  /* 0x000000ffff0a7224 */ /* 0x000fc600078e000b */
[----:B------:R-:W-:Y:S01]  /*0280*/  ISETP.GT.U32.AND P2, PT, R8, R6, PT ;  /* 0x000000060800720c */ /* 0x000fe20003f44070 */
[----:B------:R-:W-:-:S04]  /*0290*/  IMAD.HI.U32 R3, R3, R10, RZ ;  /* 0x0000000a03037227 */ /* 0x000fc800078e00ff */
[----:B------:R-:W-:-:S05]  /*02a0*/  IMAD R3, R3, R9, R10 ;  /* 0x0000000903037224 */ /* 0x000fca00078e020a */
[----:B------:R-:W-:-:S03]  /*02b0*/  ISETP.GT.U32.AND P1, PT, R8, R3, PT ;  /* 0x000000030800720c */ /* 0x000fc60003f24070 */
[--C-:B------:R-:W-:Y:S01]  /*02c0*/  @!P2 IMAD.IADD R6, R6, 0x1, -R8.reuse ;  /* 0x000000010606a824 */ /* 0x100fe200078e0a08 */
[----:B------:R-:W-:Y:S02]  /*02d0*/  @!P2 IADD3 R2, R2, 0x1, RZ ;  /* 0x000000010202a810 */ /* 0x000fe40007ffe0ff */
[----:B------:R-:W-:Y:S02]  /*02e0*/  ISETP.GE.AND P2, PT, R7, RZ, PT ;  /* 0x000000ff0700720c */ /* 0x000fe40003f46270 */
[----:B------:R-:W-:Y:S02]  /*02f0*/  ISETP.GE.U32.AND P0, PT, R6, R8, PT ;  /* 0x000000080600720c */ /* 0x000fe40003f06070 */
[----:B------:R-:W-:Y:S02]  /*0300*/  SHF.R.U32.HI R7, RZ, 0x1, R77 ;  /* 0x00000001ff077819 */ /* 0x000fe4000001164d */
[----:B------:R-:W-:Y:S01]  /*0310*/  LOP3.LUT R6, R76, 0x78, RZ, 0xc0, !PT ;  /* 0x000000784c067812 */ /* 0x000fe200078ec0ff */
[----:B------:R-:W-:-:S03]  /*0320*/  @!P1 IMAD.IADD R3, R3, 0x1, -R8 ;  /* 0x0000000103039824 */ /* 0x000fc600078e0a08 */
[----:B------:R-:W-:Y:S02]  /*0330*/  LOP3.LUT R12, R6, 0x38, R7, 0x78, !PT ;  /* 0x00000038060c7812 */ /* 0x000fe400078e7807 */
[----:B------:R-:W-:-:S03]  /*0340*/  ISETP.GT.U32.AND P1, PT, R8, R3, PT ;  /* 0x000000030800720c */ /* 0x000fc60003f24070 */
[----:B------:R-:W-:Y:S02]  /*0350*/  @P0 IADD3 R2, R2, 0x1, RZ ;  /* 0x0000000102020810 */ /* 0x000fe40007ffe0ff */
[----:B------:R-:W-:Y:S02]  /*0360*/  ISETP.NE.AND P0, PT, R5, RZ, PT ;  /* 0x000000ff0500720c */ /* 0x000fe40003f05270 */
[----:B------:R-:W-:Y:S01]  /*0370*/  SHF.R.U32.HI R5, RZ, 0x4, R77 ;  /* 0x00000004ff057819 */ /* 0x000fe2000001164d */
[----:B------:R-:W-:-:S03]  /*0380*/  @!P3 IMAD.MOV R2, RZ, RZ, -R2 ;  /* 0x000000ffff02b224 */ /* 0x000fc600078e0a02 */
[----:B------:R-:W-:Y:S02]  /*0390*/  SGXT.U32 R5, R5, 0x3 ;  /* 0x000000030505781a */ /* 0x000fe40000000000 */
[----:B------:R-:W-:Y:S01]  /*03a0*/  SEL R2, R0, R2, !P0 ;  /* 0x0000000200027207 */ /* 0x000fe20004000000 */
[----:B------:R-:W-:-:S03]  /*03b0*/  @!P1 IMAD.IADD R3, R3, 0x1, -R8 ;  /* 0x0000000103039824 */ /* 0x000fc600078e0a08 */
[----:B------:R-:W-:Y:S01]  /*03c0*/  SHF.R.S32.HI R13, RZ, 0x1a, R2 ;  /* 0x0000001aff0d7819 */ /* 0x000fe20000011402 */
[----:B------:R-:W-:Y:S02]  /*03d0*/  IMAD.SHL.U32 R74, R2, 0x20, RZ ;  /* 0x00000020024a7824 */ /* 0x000fe400078e00ff */
[----:B------:R-:W-:Y:S01]  /*03e0*/  @!P2 IMAD.MOV R3, RZ, RZ, -R3 ;  /* 0x000000ffff03a224 */ /* 0x000fe200078e0a03 */
[----:B------:R-:W-:Y:S02]  /*03f0*/  SGXT R13, R13, 0x1 ;  /* 0x000000010d0d781a */ /* 0x000fe40000000200 */
[C---:B------:R-:W-:Y:S02]  /*0400*/  LOP3.LUT R2, R74.reuse, R5, RZ, 0xfc, !PT ;  /* 0x000000054a027212 */ /* 0x040fe400078efcff */
[----:B------:R-:W-:Y:S02]  /*0410*/  LOP3.LUT R7, R74, 0x10, R5, 0xfe, !PT ;  /* 0x000000104a077812 */ /* 0x000fe400078efe05 */
[----:B------:R-:W-:-:S02]  /*0420*/  LEA.HI R8, R13, R2, RZ, 0xc ;  /* 0x000000020d087211 */ /* 0x000fc400078f60ff */
[----:B------:R-:W-:Y:S02]  /*0430*/  SEL R3, R0, R3, !P0 ;  /* 0x0000000300037207 */ /* 0x000fe40004000000 */
[----:B------:R-:W-:Y:S02]  /*0440*/  LOP3.LUT R6, R74, 0x8, R5, 0xfe, !PT ;  /* 0x000000084a067812 */ /* 0x000fe400078efe05 */
[----:B------:R-:W-:Y:S01]  /*0450*/  LOP3.LUT R9, R8, 0xff000, RZ, 0xc0, !PT ;  /* 0x000ff00008097812 */ /* 0x000fe200078ec0ff */
[----:B------:R-:W-:Y:S01]  /*0460*/  IMAD R4, R4, 0x8, R3 ;  /* 0x0000000804047824 */ /* 0x000fe200078e0203 */
[C---:B------:R-:W-:Y:S02]  /*0470*/  LEA.HI R8, R13.reuse, R7, RZ, 0xc ;  /* 0x000000070d087211 */ /* 0x040fe400078f60ff */
[----:B------:R-:W-:Y:S01]  /*0480*/  LEA.HI R0, R13, R6, RZ, 0xc ;  /* 0x000000060d007211 */ /* 0x000fe200078f60ff */
[----:B------:R-:W-:Y:S01]  /*0490*/  IMAD.SHL.U32 R75, R4, 0x20, RZ ;  /* 0x00000020044b7824 */ /* 0x000fe200078e00ff */
[----:B------:R-:W-:Y:S01]  /*04a0*/  LOP3.LUT R8, R8, 0xff000, RZ, 0xc0, !PT ;  /* 0x000ff00008087812 */ /* 0x000fe200078ec0ff */
[----:B------:R-:W-:Y:S01]  /*04b0*/  IMAD.IADD R18, R2, 0x1, -R9 ;  /* 0x0000000102127824 */ /* 0x000fe200078e0a09 */
[----:B------:R-:W-:-:S02]  /*04c0*/  LOP3.LUT R3, R0, 0xff000, RZ, 0xc0, !PT ;  /* 0x000ff00000037812 */ /* 0x000fc400078ec0ff */
[----:B------:R-:W-:Y:S01]  /*04d0*/  SHF.R.S32.HI R0, RZ, 0x1a, R4 ;  /* 0x0000001aff007819 */ /* 0x000fe20000011404 */
[----:B------:R-:W-:Y:S01]  /*04e0*/  IMAD.IADD R20, R7, 0x1, -R8 ;  /* 0x0000000107147824 */ /* 0x000fe200078e0a08 */
[C---:B------:R-:W-:Y:S01]  /*04f0*/  LOP3.LUT R2, R75.reuse, 0x8, R5, 0xfe, !PT ;  /* 0x000000084b027812 */ /* 0x040fe200078efe05 */
[----:B------:R-:W-:Y:S01]  /*0500*/  IMAD.IADD R19, R6, 0x1, -R3 ;  /* 0x0000000106137824 */ /* 0x000fe200078e0a03 */
[----:B------:R-:W-:Y:S02]  /*0510*/  SGXT R7, R0, 0x1 ;  /* 0x000000010007781a */ /* 0x000fe40000000200 */
[C---:B------:R-:W-:Y:S02]  /*0520*/  LOP3.LUT R0, R75.reuse, R5, RZ, 0xfc, !PT ;  /* 0x000000054b007212 */ /* 0x040fe400078efcff */
[C-C-:B------:R-:W-:Y:S02]  /*0530*/  LOP3.LUT R3, R75.reuse, 0x10, R5.reuse, 0xfe, !PT ;  /* 0x000000104b037812 */ /* 0x140fe400078efe05 */
[----:B------:R-:W-:-:S02]  /*0540*/  LOP3.LUT R4, R75, 0x18, R5, 0xfe, !PT ;  /* 0x000000184b047812 */ /* 0x000fc400078efe05 */
[C---:B------:R-:W-:Y:S02]  /*0550*/  LEA.HI R6, R7.reuse, R0, RZ, 0x9 ;  /* 0x0000000007067211 */ /* 0x040fe400078f48ff */
[C---:B------:R-:W-:Y:S02]  /*0560*/  LEA.HI R8, R7.reuse, R2, RZ, 0x9 ;  /* 0x0000000207087211 */ /* 0x040fe400078f48ff */
[C---:B------:R-:W-:Y:S02]  /*0570*/  LEA.HI R10, R7.reuse, R3, RZ, 0x9 ;  /* 0x00000003070a7211 */ /* 0x040fe400078f48ff */
[----:B------:R-:W-:Y:S02]  /*0580*/  LEA.HI R11, R7, R4, RZ, 0x9 ;  /* 0x00000004070b7211 */ /* 0x000fe400078f48ff */
[----:B------:R-:W-:Y:S02]  /*0590*/  LOP3.LUT R7, R6, 0xffe00, RZ, 0xc0, !PT ;  /* 0x000ffe0006077812 */ /* 0x000fe400078ec0ff */
[----:B------:R-:W-:-:S02]  /*05a0*/  LOP3.LUT R10, R10, 0xffe00, RZ, 0xc0, !PT ;  /* 0x000ffe000a0a7812 */ /* 0x000fc400078ec0ff */
[----:B------:R-:W-:Y:S01]  /*05b0*/  LOP3.LUT R11, R11, 0xffe00, RZ, 0xc0, !PT ;  /* 0x000ffe000b0b7812 */ /* 0x000fe200078ec0ff */
[----:B------:R-:W-:Y:S01]  /*05c0*/  IMAD.IADD R7, R0, 0x1, -R7 ;  /* 0x0000000100077824 */ /* 0x000fe200078e0a07 */
[----:B------:R-:W-:Y:S01]  /*05d0*/  LOP3.LUT R9, R8, 0xffe00, RZ, 0xc0, !PT ;  /* 0x000ffe0008097812 */ /* 0x000fe200078ec0ff */
[----:B------:R-:W-:Y:S01]  /*05e0*/  IMAD.IADD R6, R3, 0x1, -R10 ;  /* 0x0000000103067824 */ /* 0x000fe200078e0a0a */
[----:B------:R-:W-:Y:S01]  /*05f0*/  LOP3.LUT R0, R74, 0x18, R5, 0xfe, !PT ;  /* 0x000000184a007812 */ /* 0x000fe200078efe05 */
[----:B------:R-:W-:Y:S01]  /*0600*/  IMAD.IADD R3, R4, 0x1, -R11 ;  /* 0x0000000104037824 */ /* 0x000fe200078e0a0b */
[----:B------:R-:W-:Y:S01]  /*0610*/  LOP3.LUT R74, R74, 0x18, R76, 0xf8, !PT ;  /* 0x000000184a4a7812 */ /* 0x000fe200078ef84c */
[----:B------:R-:W-:Y:S01]  /*0620*/  IMAD.IADD R9, R2, 0x1, -R9 ;  /* 0x0000000102097824 */ /* 0x000fe200078e0a09 */
[----:B------:R-:W-:Y:S01]  /*0630*/  LEA.HI R13, R13, R0, RZ, 0xc ;  /* 0x000000000d0d7211 */ /* 0x000fe200078f60ff */
[----:B------:R-:W-:Y:S02]  /*0640*/  IMAD.SHL.U32 R44, R7, 0x1000, RZ ;  /* 0x00001000072c7824 */ /* 0x000fe400078e00ff */
[----:B------:R-:W-:Y:S01]  /*0650*/  IMAD R4, R5, 0x80, R12 ;  /* 0x0000008005047824 */ /* 0x000fe200078e020c */
[----:B------:R-:W-:Y:S01]  /*0660*/  LOP3.LUT R7, R13, 0xff000, RZ, 0xc0, !PT ;  /* 0x000ff0000d077812 */ /* 0x000fe200078ec0ff */
[----:B------:R-:W-:Y:S01]  /*0670*/  IMAD.SHL.U32 R3, R3, 0x1000, RZ ;  /* 0x0000100003037824 */ /* 0x000fe200078e00ff */
[----:B------:R-:W-:Y:S01]  /*0680*/  LOP3.LUT R12, R44, 0x78, R76, 0xf8, !PT ;  /* 0x000000782c0c7812 */ /* 0x000fe200078ef84c */
[----:B------:R-:W-:-:S02]  /*0690*/  IMAD.SHL.U32 R5, R9, 0x1000, RZ ;  /* 0x0000100009057824 */ /* 0x000fc400078e00ff */
[----:B------:R-:W-:Y:S01]  /*06a0*/  IMAD.SHL.U32 R6, R6, 0x1000, RZ ;  /* 0x0000100006067824 */ /* 0x000fe200078e00ff */
[--C-:B------:R-:W-:Y:S01]  /*06b0*/  LOP3.LUT R8, R3, 0x78, R76.reuse, 0xf8, !PT ;  /* 0x0000007803087812 */ /* 0x100fe200078ef84c */
[----:B------:R-:W-:Y:S01]  /*06c0*/  IMAD.IADD R7, R0, 0x1, -R7 ;  /* 0x0000000100077824 */ /* 0x000fe200078e0a07 */
[--C-:B------:R-:W-:Y:S01]  /*06d0*/  LOP3.LUT R14, R5, 0x78, R76.reuse, 0xf8, !PT ;  /* 0x00000078050e7812 */ /* 0x100fe200078ef84c */
[----:B------:R-:W-:Y:S01]  /*06e0*/  IMAD.SHL.U32 R0, R18, 0x1000, RZ ;  /* 0x0000100012007824 */ /* 0x000fe200078e00ff */
[--C-:B------:R-:W-:Y:S01]  /*06f0*/  LOP3.LUT R16, R6, 0x78, R76.reuse, 0xf8, !PT ;  /* 0x0000007806107812 */ /* 0x100fe200078ef84c */
[----:B------:R-:W-:Y:S02]  /*0700*/  IMAD.SHL.U32 R2, R19, 0x1000, RZ ;  /* 0x0000100013027824 */ /* 0x000fe400078e00ff */
[----:B------:R-:W-:Y:S02]  /*0710*/  IMAD.SHL.U32 R10, R20, 0x1000, RZ ;  /* 0x00001000140a7824 */ /* 0x000fe400078e00ff */
[----:B------:R-:W-:Y:S01]  /*0720*/  IMAD.SHL.U32 R9, R7, 0x1000, RZ ;  /* 0x0000100007097824 */ /* 0x000fe200078e00ff */
[--C-:B------:R-:W-:Y:S01]  /*0730*/  LOP3.LUT R7, R2, 0x78, R76.reuse, 0xf8, !PT ;  /* 0x0000007802077812 */ /* 0x100fe200078ef84c */
[----:B------:R-:W-:Y:S01]  /*0740*/  IMAD.SHL.U32 R4, R4, 0x2, RZ ;  /* 0x0000000204047824 */ /* 0x000fe200078e00ff */
[--C-:B------:R-:W-:Y:S01]  /*0750*/  LOP3.LUT R11, R10, 0x78, R76.reuse, 0xf8, !PT ;  /* 0x000000780a0b7812 */ /* 0x100fe200078ef84c */
[----:B------:R-:W-:Y:S01]  /*0760*/  IMAD.WIDE R12, R12, R21, c[0x0][0x160] ;  /* 0x000058000c0c7625 */ /* 0x000fe200078e0215 */
[----:B------:R-:W-:-:S03]  /*0770*/  LOP3.LUT R20, R9, 0x78, R76, 0xf8, !PT ;  /* 0x0000007809147812 */ /* 0x000fc600078ef84c */
[-C--:B------:R-:W-:Y:S01]  /*0780*/  IMAD.WIDE R18, R8, R21.reuse, c[0x0][0x160] ;  /* 0x0000580008127625 */ /* 0x080fe200078e0215 */
[----:B------:R-:W-:Y:S01]  /*0790*/  LOP3.LUT R8, R0, 0x78, R76, 0xf8, !PT ;  /* 0x0000007800087812 */ /* 0x000fe200078ef84c */
[----:B------:R1:W-:Y:S02]  /*07a0*/  LDGSTS.E.BYPASS.128 [R4], [R12.64] ;  /* 0x000000000c047fae */ /* 0x0003e4000b901c44 */
[----:B------:R-:W-:-:S04]  /*07b0*/  IMAD.WIDE R14, R14, R21, c[0x0][0x160] ;  /* 0x000058000e0e7625 */ /* 0x000fc800078e0215 */
[-C--:B------:R-:W-:Y:S01]  /*07c0*/  IMAD.WIDE R16, R16, R21.reuse, c[0x0][0x160] ;  /* 0x0000580010107625 */ /* 0x080fe200078e0215 */
[----:B------:R2:W-:Y:S04]  /*07d0*/  LDGSTS.E.BYPASS.128 [R4+0x800], [R14.64] ;  /* 0x008000000e047fae */ /* 0x0005e8000b901c44 */
[----:B------:R3:W-:Y:S01]  /*07e0*/  LDGSTS.E.BYPASS.128 [R4+0x1000], [R16.64] ;  /* 0x0100000010047fae */ /* 0x0007e2000b901c44 */
[-C--:B-1----:R-:W-:Y:S01]  /*07f0*/  IMAD.WIDE R12, R8, R21.reuse, c[0x0][0x168] ;  /* 0x00005a00080c7625 */ /* 0x082fe200078e0215 */
[----:B------:R-:W-:Y:S02]  /*0800*/  SHF.R.U32.HI R8, RZ, 0x2, R24 ;  /* 0x00000002ff087819 */ /* 0x000fe40000011618 */
[----:B------:R1:W-:Y:S01]  /*0810*/  LDGSTS.E.BYPASS.128 [R4+0x1800], [R18.64] ;  /* 0x0180000012047fae */ /* 0x0003e2000b901c44 */
[----:B--2---:R-:W-:-:S03]  /*0820*/  IMAD.WIDE R14, R7, R21, c[0x0][0x168] ;  /* 0x00005a00070e7625 */ /* 0x004fc600078e0215 */
[----:B------:R-:W0:Y:S01]  /*0830*/  LDGDEPBAR ;  /* 0x00000000000079af */ /* 0x000e220000000000 */
[--C-:B------:R-:W-:Y:S01]  /*0840*/  SHF.R.U32.HI R7, RZ, 0x2, R77.reuse ;  /* 0x00000002ff077819 */ /* 0x100fe2000001164d */
[-C--:B---3--:R-:W-:Y:S02]  /*0850*/  IMAD.WIDE R16, R11, R21.reuse, c[0x0][0x168] ;  /* 0x00005a000b107625 */ /* 0x088fe400078e0215 */
[----:B------:R2:W-:Y:S01]  /*0860*/  LDGSTS.E.BYPASS.128 [R4+0x2000], [R12.64] ;  /* 0x020000000c047fae */ /* 0x0005e2000b901c44 */
[----:B------:R-:W-:Y:S01]  /*0870*/  LOP3.LUT R22, R7, 0x8, RZ, 0xc0, !PT ;  /* 0x0000000807167812 */ /* 0x000fe200078ec0ff */
[----:B------:R-:W-:Y:S02]  /*0880*/  IMAD.WIDE R20, R20, R21, c[0x0][0x168] ;  /* 0x00005a0014147625 */ /* 0x000fe400078e0215 */
[----:B------:R3:W-:Y:S01]  /*0890*/  LDGSTS.E.BYPASS.128 [R4+0x2800], [R14.64] ;  /* 0x028000000e047fae */ /* 0x0007e2000b901c44 */
[--C-:B------:R-:W-:Y:S02]  /*08a0*/  LOP3.LUT R47, R22, 0x7, R77.reuse, 0xf8, !PT ;  /* 0x00000007162f7812 */ /* 0x100fe400078ef84d */
[----:B------:R-:W-:Y:S01]  /*08b0*/  LOP3.LUT R7, R8, 0xf, R77, 0xf8, !PT ;  /* 0x0000000f08077812 */ /* 0x000fe200078ef84d */
[----:B------:R1:W-:Y:S01]  /*08c0*/  LDGSTS.E.BYPASS.128 [R4+0x3000], [R16.64] ;  /* 0x0300000010047fae */ /* 0x0003e2000b901c44 */
[----:B------:R-:W-:-:S02]  /*08d0*/  LOP3.LUT R11, R76, 0x38, RZ, 0xc0, !PT ;  /* 0x000000384c0b7812 */ /* 0x000fc400078ec0ff */
[----:B------:R-:W-:Y:S01]  /*08e0*/  LOP3.LUT R8, R48, 0x38, R76, 0x78, !PT ;  /* 0x0000003830087812 */ /* 0x000fe200078e784c */
[----:B------:R4:W-:Y:S01]  /*08f0*/  LDGSTS.E.BYPASS.128 [R4+0x3800], [R20.64] ;  /* 0x0380000014047fae */ /* 0x0009e2000b901c44 */
[----:B--2---:R-:W-:Y:S01]  /*0900*/  IMAD.SHL.U32 R13, R47, 0x80, RZ ;  /* 0x000000802f0d7824 */ /* 0x004fe200078e00ff */
[----:B------:R-:W-:Y:S01]  /*0910*/  LOP3.LUT R12, R11, 0x18, R77, 0x78, !PT ;  /* 0x000000180b0c7812 */ /* 0x000fe200078e784d */
[----:B------:R-:W-:Y:S01]  /*0920*/  IMAD.SHL.U32 R7, R7, 0x80, RZ ;  /* 0x0000008007077824 */ /* 0x000fe200078e00ff */
[----:B------:R-:W0:Y:S01]  /*0930*/  LDGDEPBAR ;  /* 0x00000000000079af */ /* 0x000e220000000000 */
[----:B---3--:R-:W-:Y:S02]  /*0940*/  LOP3.LUT R14, R76, 0x20, RZ, 0xc0, !PT ;  /* 0x000000204c0e7812 */ /* 0x008fe400078ec0ff */
[----:B------:R-:W-:Y:S01]  /*0950*/  LOP3.LUT R67, R13, R12, RZ, 0xfc, !PT ;  /* 0x0000000c0d437212 */ /* 0x000fe200078efcff */
[----:B------:R-:W-:Y:S01]  /*0960*/  IMAD.IADD R68, R12, 0x1, R13 ;  /* 0x000000010c447824 */ /* 0x000fe200078e020d */
[----:B------:R-:W-:-:S02]  /*0970*/  LOP3.LUT R8, R7, R8, RZ, 0xfc, !PT ;  /* 0x0000000807087212 */ /* 0x000fc400078efcff */
[----:B------:R-:W-:Y:S01]  /*0980*/  LOP3.LUT R13, R76, 0x10, R51, 0x2e, !PT ;  /* 0x000000104c0d7812 */ /* 0x000fe200078e2e33 */
[----:B------:R-:W-:Y:S01]  /*0990*/  IMAD.SHL.U32 R67, R67, 0x2, RZ ;  /* 0x0000000243437824 */ /* 0x000fe200078e00ff */
[----:B------:R-:W-:Y:S01]  /*09a0*/  LOP3.LUT R49, R14, 0x18, R77, 0xf8, !PT ;  /* 0x000000180e317812 */ /* 0x000fe200078ef84d */
[----:B------:R-:W-:Y:S01]  /*09b0*/  IMAD.SHL.U32 R66, R8, 0x2, RZ ;  /* 0x0000000208427824 */ /* 0x000fe200078e00ff */
[----:B------:R-:W-:Y:S01]  /*09c0*/  LOP3.LUT R13, R13, 0x20, R76, 0xf8, !PT ;  /* 0x000000200d0d7812 */ /* 0x000fe200078ef84c */
[----:B------:R-:W-:Y:S01]  /*09d0*/  IMAD.SHL.U32 R68, R68, 0x2, RZ ;  /* 0x0000000244447824 */ /* 0x000fe200078e00ff */
[----:B------:R-:W-:Y:S02]  /*09e0*/  LOP3.LUT R8, R45, 0x20, R50, 0x1e, !PT ;  /* 0x000000202d087812 */ /* 0x000fe400078e1e32 */
[----:B------:R-:W-:Y:S02]  /*09f0*/  LOP3.LUT R13, R7, R13, R48, 0xf6, !PT ;  /* 0x0000000d070d7212 */ /* 0x000fe400078ef630 */
[----:B------:R-:W-:-:S02]  /*0a00*/  LOP3.LUT R12, R49, 0x20, R50, 0x1e, !PT ;  /* 0x00000020310c7812 */ /* 0x000fc400078e1e32 */
[----:B------:R-:W-:Y:S01]  /*0a10*/  LOP3.LUT R8, R8, R7, RZ, 0xfc, !PT ;  /* 0x0000000708087212 */ /* 0x000fe200078efcff */
[----:B------:R-:W-:Y:S02]  /*0a20*/  IMAD.SHL.U32 R69, R13, 0x2, RZ ;  /* 0x000000020d457824 */ /* 0x000fe400078e00ff */
[----:B------:R-:W-:Y:S01]  /*0a30*/  IMAD R12, R47, 0x80, R12 ;  /* 0x000000802f0c7824 */ /* 0x000fe200078e020c */
[----:B------:R-:W-:-:S04]  /*0a40*/  DEPBAR.LE SB0, 0x0 ;  /* 0x000080000000791a */ /* 0x000fc80000000000 */
[----:B------:R-:W-:Y:S01]  /*0a50*/  BAR.SYNC.DEFER_BLOCKING 0x0 ;  /* 0x0000000000007b1d */ /* 0x000fe20000010000 */
[----:B------:R-:W-:Y:S02]  /*0a60*/  IMAD.SHL.U32 R70, R8, 0x2, RZ ;  /* 0x0000000208467824 */ /* 0x000fe400078e00ff */
[----:B------:R-:W-:-:S03]  /*0a70*/  IMAD.SHL.U32 R8, R12, 0x2, RZ ;  /* 0x000000020c087824 */ /* 0x000fc600078e00ff */
[----:B------:R-:W-:Y:S04]  /*0a80*/  LDSM.16.M88.4 R24, [R66] ;  /* 0x000000004218783b */ /* 0x000fe80000000200 */
[----:B------:R-:W2:Y:S04]  /*0a90*/  LDSM.16.M88.4 R40, [R67+0x2000] ;  /* 0x002000004328783b */ /* 0x000ea80000000200 */
[----:B----4-:R-:W3:Y:S04]  /*0aa0*/  LDSM.16.M88.4 R20, [R68+0x3000] ;  /* 0x003000004414783b */ /* 0x010ee80000000200 */
[----:B-1----:R-:W1:Y:S04]  /*0ab0*/  LDSM.16.M88.4 R16, [R69] ;  /* 0x000000004510783b */ /* 0x002e680000000200 */
[----:B------:R-:W-:Y:S04]  /*0ac0*/  LDSM.16.M88.4 R32, [R70] ;  /* 0x000000004620783b */ /* 0x000fe80000000200 */
[----:B------:R-:W4:Y:S04]  /*0ad0*/  LDSM.16.M88.4 R36, [R8+0x2000] ;  /* 0x002000000824783b */ /* 0x000f280000000200 */
[----:B------:R-:W1:Y:S01]  /*0ae0*/  LDSM.16.M88.4 R12, [R8+0x3000] ;  /* 0x00300000080c783b */ /* 0x000e620000000200 */
[C---:B--2---:R-:W-:Y:S08]  /*0af0*/  HMMA.16816.F32.BF16 R28, R24.reuse, R40, RZ ;  /* 0x00000028181c723c */ /* 0x044ff000000418ff */
[----:B---3--:R-:W-:Y:S07]  /*0b00*/  HMMA.16816.F32.BF16 R24, R24, R20, RZ ;  /* 0x000000141818723c */ /* 0x008fee00000418ff */
[----:B------:R-:W-:-:S02]  /*0b10*/  LOP3.LUT R20, R46, 0x30, R51, 0x1e, !PT ;  /* 0x000000302e147812 */ /* 0x000fc400078e1e33 */
[----:B------:R-:W-:Y:S02]  /*0b20*/  LOP3.LUT R46, R46, 0x70, R51, 0x1e, !PT ;  /* 0x000000702e2e7812 */ /* 0x000fe400078e1e33 */
[----:B------:R-:W-:-:S05]  /*0b30*/  LOP3.LUT R20, R20, R7, RZ, 0xfc, !PT ;  /* 0x0000000714147212 */ /* 0x000fca00078efcff */
[----:B-1----:R-:W-:Y:S01]  /*0b40*/  HMMA.16816.F32.BF16 R40, R16, R42, R28 ;  /* 0x0000002a1028723c */ /* 0x002fe2000004181c */
[----:B------:R-:W-:-:S05]  /*0b50*/  IMAD.SHL.U32 R73, R20, 0x2, RZ ;  /* 0x0000000214497824 */ /* 0x000fca00078e00ff */
[----:B------:R-:W1:Y:S02]  /*0b60*/  LDSM.16.M88.4 R28, [R73] ;  /* 0x00000000491c783b */ /* 0x000e640000000200 */
[----:B------:R-:W-:Y:S07]  /*0b70*/  HMMA.16816.F32.BF16 R24, R16, R22, R24 ;  /* 0x000000161018723c */ /* 0x000fee0000041818 */
[----:B------:R-:W-:Y:S02]  /*0b80*/  LOP3.LUT R16, R11, 0x40, RZ, 0xfc, !PT ;  /* 0x000000400b107812 */ /* 0x000fe400078efcff */
[----:B------:R-:W-:-:S02]  /*0b90*/  LOP3.LUT R18, R48, 0x40, R11, 0x1e, !PT ;  /* 0x0000004030127812 */ /* 0x000fc400078e1e0b */
[----:B------:R-:W-:Y:S02]  /*0ba0*/  LOP3.LUT R16, R16, 0x18, R77, 0x78, !PT ;  /* 0x0000001810107812 */ /* 0x000fe400078e784d */
[----:B------:R-:W-:-:S03]  /*0bb0*/  LOP3.LUT R18, R18, R7, RZ, 0xfc, !PT ;  /* 0x0000000712127212 */ /* 0x000fc600078efcff */
[----:B------:R-:W-:Y:S01]  /*0bc0*/  IMAD R11, R47, 0x80, R16 ;  /* 0x000000802f0b7824 */ /* 0x000fe200078e0210 */
[----:B----4-:R-:W-:Y:S01]  /*0bd0*/  HMMA.16816.F32.BF16 R40, R32, R36, R40 ;  /* 0x000000242028723c */ /* 0x010fe20000041828 */
[----:B------:R-:W-:Y:S02]  /*0be0*/  IMAD.SHL.U32 R72, R18, 0x2, RZ ;  /* 0x0000000212487824 */ /* 0x000fe400078e00ff */
[----:B------:R-:W-:-:S03]  /*0bf0*/  IMAD.SHL.U32 R11, R11, 0x2, RZ ;  /* 0x000000020b0b7824 */ /* 0x000fc600078e00ff */
[----:B------:R-:W-:Y:S02]  /*0c00*/  LDSM.16.M88.4 R20, [R72] ;  /* 0x000000004814783b */ /* 0x000fe40000000200 */
[----:B------:R-:W-:Y:S02]  /*0c10*/  HMMA.16816.F32.BF16 R32, R32, R12, R24 ;  /* 0x0000000c2020723c */ /* 0x000fe40000041818 */
[----:B------:R-:W2:Y:S04]  /*0c20*/  LDSM.16.M88.4 R16, [R11+0x2000] ;  /* 0x002000000b10783b */ /* 0x000ea80000000200 */
[----:B------:R-:W3:Y:S01]  /*0c30*/  LDSM.16.M88.4 R24, [R11+0x3000] ;  /* 0x003000000b18783b */ /* 0x000ee20000000200 */
[----:B------:R-:W-:-:S04]  /*0c40*/  LOP3.LUT R13, R51, 0x50, RZ, 0xfc, !PT ;  /* 0x00000050330d7812 */ /* 0x000fc800078efcff */
[----:B------:R-:W-:-:S04]  /*0c50*/  LOP3.LUT R13, R13, 0x10, R76, 0x78, !PT ;  /* 0x000000100d0d7812 */ /* 0x000fc800078e784c */
[----:B------:R-:W-:Y:S01]  /*0c60*/  LOP3.LUT R13, R13, 0x20, R76, 0xf8, !PT ;  /* 0x000000200d0d7812 */ /* 0x000fe200078ef84c */
[----:B-1----:R-:W-:Y:S03]  /*0c70*/  HMMA.16816.F32.BF16 R40, R28, R38, R40 ;  /* 0x000000261c28723c */ /* 0x002fe60000041828 */
[----:B------:R-:W-:-:S05]  /*0c80*/  LOP3.LUT R13, R7, R13, R48, 0xf6, !PT ;  /* 0x0000000d070d7212 */ /* 0x000fca00078ef630 */
[----:B------:R-:W-:Y:S01]  /*0c90*/  IMAD.SHL.U32 R71, R13, 0x2, RZ ;  /* 0x000000020d477824 */ /* 0x000fe200078e00ff */
[----:B------:R-:W-:Y:S04]  /*0ca0*/  HMMA.16816.F32.BF16 R32, R28, R14, R32 ;  /* 0x0000000e1c20723c */ /* 0x000fe80000041820 */
[----:B------:R-:W1:Y:S03]  /*0cb0*/  LDSM.16.M88.4 R12, [R71] ;  /* 0x00000000470c783b */ /* 0x000e660000000200 */
[--C-:B------:R-:W-:Y:S01]  /*0cc0*/  LOP3.LUT R28, R45, 0x60, R50.reuse, 0x1e, !PT ;  /* 0x000000602d1c7812 */ /* 0x100fe200078e1e32 */
[----:B------:R-:W-:Y:S01]  /*0cd0*/  IMAD.WIDE R44, R44, 0x2, RZ ;  /* 0x000000022c2c7825 */ /* 0x000fe200078e02ff */
[----:B------:R-:W-:-:S06]  /*0ce0*/  LOP3.LUT R50, R49, 0x60, R50, 0x1e, !PT ;  /* 0x0000006031327812 */ /* 0x000fcc00078e1e32 */
[C---:B--2---:R-:W-:Y:S07]  /*0cf0*/  HMMA.16816.F32.BF16 R40, R20.reuse, R16, R40 ;  /* 0x000000101428723c */ /* 0x044fee0000041828 */
[----:B------:R-:W-:Y:S02]  /*0d00*/  IMAD R16, R47, 0x80, R50 ;  /* 0x000000802f107824 */ /* 0x000fe400078e0232 */
[----:B---3--:R-:W-:Y:S01]  /*0d10*/  HMMA.16816.F32.BF16 R20, R20, R24, R32 ;  /* 0x000000181414723c */ /* 0x008fe20000041820 */
[----:B------:R-:W-:-:S02]  /*0d20*/  LOP3.LUT R17, R28, R7, RZ, 0xfc, !PT ;  /* 0x000000071c117212 */ /* 0x000fc400078efcff */
[----:B------:R-:W-:Y:S01]  /*0d30*/  LOP3.LUT R7, R46, R7, RZ, 0xfc, !PT ;  /* 0x000000072e077212 */ /* 0x000fe200078efcff */
[----:B------:R-:W-:Y:S02]  /*0d40*/  IMAD.SHL.U32 R16, R16, 0x2, RZ ;  /* 0x0000000210107824 */ /* 0x000fe400078e00ff */
[----:B------:R-:W-:Y:S02]  /*0d50*/  IMAD.SHL.U32 R17, R17, 0x2, RZ ;  /* 0x0000000211117824 */ /* 0x000fe400078e00ff */
[----:B------:R-:W-:Y:S01]  /*0d60*/  IMAD.WIDE R24, R9, 0x2, RZ ;  /* 0x0000000209187825 */ /* 0x000fe200078e02ff */
[----:B------:R-:W-:Y:S04]  /*0d70*/  LDSM.16.M88.4 R32, [R16+0x2000] ;  /* 0x002000001020783b */ /* 0x000fe80000000200 */
[----:B------:R-:W2:Y:S04]  /*0d80*/  LDSM.16.M88.4 R28, [R17] ;  /* 0x00000000111c783b */ /* 0x000ea80000000200 */
[----:B------:R-:W3:Y:S01]  /*0d90*/  LDSM.16.M88.4 R36, [R16+0x3000] ;  /* 0x003000001024783b */ /* 0x000ee20000000200 */
[C---:B-1----:R-:W-:Y:S07]  /*0da0*/  HMMA.16816.F32.BF16 R40, R12.reuse, R18, R40 ;  /* 0x000000120c28723c */ /* 0x042fee0000041828 */
[----:B------:R-:W-:Y:S01]  /*0db0*/  LOP3.LUT R18, R77, 0xf, RZ, 0xc0, !PT ;  /* 0x0000000f4d127812 */ /* 0x000fe200078ec0ff */
[----:B------:R-:W-:Y:S04]  /*0dc0*/  HMMA.16816.F32.BF16 R20, R12, R26, R20 ;  /* 0x0000001a0c14723c */ /* 0x000fe80000041814 */
[----:B------:R-:W-:-:S04]  /*0dd0*/  IMAD.WIDE.U32 R18, R18, 0x10, RZ ;  /* 0x0000001012127825 */ /* 0x000fc800078e00ff */
[----:B------:R-:W-:Y:S01]  /*0de0*/  IMAD.WIDE R12, R10, 0x2, RZ ;  /* 0x000000020a0c7825 */ /* 0x000fe200078e02ff */
[C---:B------:R-:W-:Y:S02]  /*0df0*/  LOP3.LUT R56, R18.reuse, R24, RZ, 0xfc, !PT ;  /* 0x0000001812387212 */ /* 0x040fe400078efcff */
[----:B------:R-:W-:Y:S01]  /*0e00*/  LOP3.LUT R58, R18, R44, RZ, 0xfc, !PT ;  /* 0x0000002c123a7212 */ /* 0x000fe200078efcff */
[----:B------:R-:W-:Y:S01]  /*0e10*/  IMAD.WIDE R14, R2, 0x2, RZ ;  /* 0x00000002020e7825 */ /* 0x000fe200078e02ff */
[C---:B------:R-:W-:Y:S02]  /*0e20*/  LOP3.LUT R50, R18.reuse, R12, RZ, 0xfc, !PT ;  /* 0x0000000c12327212 */ /* 0x040fe400078efcff */
[----:B------:R-:W-:Y:S01]  /*0e30*/  LOP3.LUT R9, R19, R13, RZ, 0xfc, !PT ;  /* 0x0000000d13097212 */ /* 0x000fe200078efcff */
[----:B------:R-:W-:Y:S01]  /*0e40*/  IMAD.WIDE R12, R3, 0x2, RZ ;  /* 0x00000002030c7825 */ /* 0x000fe200078e02ff */
[----:B------:R-:W-:Y:S02]  /*0e50*/  LOP3.LUT R48, R18, R14, RZ, 0xfc, !PT ;  /* 0x0000000e12307212 */ /* 0x000fe400078efcff */
[----:B------:R-:W-:Y:S01]  /*0e60*/  LOP3.LUT R3, R19, R15, RZ, 0xfc, !PT ;  /* 0x0000000f13037212 */ /* 0x000fe200078efcff */
[----:B------:R-:W-:Y:S01]  /*0e70*/  IMAD.WIDE R14, R6, 0x2, RZ ;  /* 0x00000002060e7825 */ /* 0x000fe200078e02ff */
[----:B------:R-:W-:-:S02]  /*0e80*/  LOP3.LUT R64, R18, R12, RZ, 0xfc, !PT ;  /* 0x0000000c12407212 */ /* 0x000fc400078efcff */
[----:B------:R-:W-:Y:S01]  /*0e90*/  LOP3.LUT R6, R19, R13, RZ, 0xfc, !PT ;  /* 0x0000000d13067212 */ /* 0x000fe200078efcff */
[----:B------:R-:W-:Y:S01]  /*0ea0*/  IMAD.WIDE R26, R0, 0x2, RZ ;  /* 0x00000002001a7825 */ /* 0x000fe200078e02ff */
[----:B------:R-:W-:Y:S01]  /*0eb0*/  LOP3.LUT R62, R18, R14, RZ, 0xfc, !PT ;  /* 0x0000000e123e7212 */ /* 0x000fe200078efcff */
[C---:B--2---:R-:W-:Y:S01]  /*0ec0*/  HMMA.16816.F32.BF16 R40, R28.reuse, R32, R40 ;  /* 0x000000201c28723c */ /* 0x044fe20000041828 */
[----:B------:R-:W-:Y:S01]  /*0ed0*/  IADD3 R48, P2, R48, c[0x0][0x168], RZ ;  /* 0x00005a0030307a10 */ /* 0x000fe20007f5e0ff */
[----:B------:R-:W-:Y:S01]  /*0ee0*/  IMAD.WIDE R12, R5, 0x2, RZ ;  /* 0x00000002050c7825 */ /* 0x000fe200078e02ff */
[----:B------:R-:W-:Y:S02]  /*0ef0*/  LOP3.LUT R5, R19, R15, RZ, 0xfc, !PT ;  /* 0x0000000f13057212 */ /* 0x000fe400078efcff */
[C---:B------:R-:W-:Y:S01]  /*0f00*/  LOP3.LUT R2, R18.reuse, R26, RZ, 0xfc, !PT ;  /* 0x0000001a12027212 */ /* 0x040fe200078efcff */
[----:B------:R-:W-:Y:S01]  /*0f10*/  IMAD.SHL.U32 R0, R7, 0x2, RZ ;  /* 0x0000000207007824 */ /* 0x000fe200078e00ff */
[----:B------:R-:W-:Y:S01]  /*0f20*/  LOP3.LUT R60, R18, R12, RZ, 0xfc, !PT ;  /* 0x0000000c123c7212 */ /* 0x000fe200078efcff */
[----:B---3--:R-:W-:Y:S01]  /*0f30*/  HMMA.16816.F32.BF16 R28, R28, R36, R20 ;  /* 0x000000241c1c723c */ /* 0x008fe20000041814 */
[----:B------:R-:W-:-:S02]  /*0f40*/  LOP3.LUT R10, R19, R13, RZ, 0xfc, !PT ;  /* 0x0000000d130a7212 */ /* 0x000fc400078efcff */
[----:B------:R-:W1:Y:S01]  /*0f50*/  LDSM.16.M88.4 R12, [R0] ;  /* 0x00000000000c783b */ /* 0x000e620000000200 */
[C---:B------:R-:W-:Y:S02]  /*0f60*/  LOP3.LUT R26, R19.reuse, R27, RZ, 0xfc, !PT ;  /* 0x0000001b131a7212 */ /* 0x040fe400078efcff */
[----:B------:R-:W-:Y:S01]  /*0f70*/  IADD3 R2, P3, R2, c[0x0][0x168], RZ ;  /* 0x00005a0002027a10 */ /* 0x000fe20007f7e0ff */
[----:B------:R-:W-:Y:S01]  /*0f80*/  BAR.SYNC.DEFER_BLOCKING 0x0 ;  /* 0x0000000000007b1d */ /* 0x000fe20000010000 */
[----:B------:R-:W-:Y:S02]  /*0f90*/  IADD3 R50, P1, R50, c[0x0][0x168], RZ ;  /* 0x00005a0032327a10 */ /* 0x000fe40007f3e0ff */
[----:B------:R-:W-:Y:S02]  /*0fa0*/  LOP3.LUT R24, R19, R25, RZ, 0xfc, !PT ;  /* 0x0000001913187212 */ /* 0x000fe400078efcff */
[----:B------:R-:W-:Y:S02]  /*0fb0*/  IADD3 R56, P0, R56, c[0x0][0x168], RZ ;  /* 0x00005a0038387a10 */ /* 0x000fe40007f1e0ff */
[----:B------:R-:W-:-:S02]  /*0fc0*/  IADD3.X R49, R3, c[0x0][0x16c], RZ, P2, !PT ;  /* 0x00005b0003317a10 */ /* 0x000fc400017fe4ff */
[----:B------:R-:W-:Y:S02]  /*0fd0*/  IADD3.X R3, R26, c[0x0][0x16c], RZ, P3, !PT ;  /* 0x00005b001a037a10 */ /* 0x000fe40001ffe4ff */
[----:B------:R-:W-:Y:S02]  /*0fe0*/  LOP3.LUT R18, R19, R45, RZ, 0xfc, !PT ;  /* 0x0000002d13127212 */ /* 0x000fe400078efcff */
[----:B------:R-:W-:Y:S02]  /*0ff0*/  IADD3 R58, P3, R58, c[0x0][0x160], RZ ;  /* 0x000058003a3a7a10 */ /* 0x000fe40007f7e0ff */
[----:B------:R-:W-:Y:S02]  /*1000*/  IADD3.X R51, R9, c[0x0][0x16c], RZ, P1, !PT ;  /* 0x00005b0009337a10 */ /* 0x000fe40000ffe4ff */
[----:B------:R-:W-:Y:S02]  /*1010*/  IADD3 R60, P2, R60, c[0x0][0x160], RZ ;  /* 0x000058003c3c7a10 */ /* 0x000fe40007f5e0ff */
[----:B------:R-:W-:-:S02]  /*1020*/  IADD3.X R57, R24, c[0x0][0x16c], RZ, P0, !PT ;  /* 0x00005b0018397a10 */ /* 0x000fc400007fe4ff */
[----:B------:R-:W-:Y:S02]  /*1030*/  IADD3 R62, P1, R62, c[0x0][0x160], RZ ;  /* 0x000058003e3e7a10 */ /* 0x000fe40007f3e0ff */
[----:B------:R-:W-:Y:S02]  /*1040*/  IADD3 R64, P0, R64, c[0x0][0x160], RZ ;  /* 0x0000580040407a10 */ /* 0x000fe40007f1e0ff */
[----:B------:R-:W-:Y:S02]  /*1050*/  IADD3.X R59, R18, c[0x0][0x164], RZ, P3, !PT ;  /* 0x00005900123b7a10 */ /* 0x000fe40001ffe4ff */
[----:B------:R-:W-:Y:S02]  /*1060*/  IADD3.X R61, R10, c[0x0][0x164], RZ, P2, !PT ;  /* 0x000059000a3d7a10 */ /* 0x000fe400017fe4ff */
[----:B------:R-:W-:Y:S01]  /*1070*/  IADD3.X R63, R5, c[0x0][0x164], RZ, P1, !PT ;  /* 0x00005900053f7a10 */ /* 0x000fe20000ffe4ff */
[----:B------:R-:W-:Y:S01]  /*1080*/  @!PT LDS RZ, [RZ] ;  /* 0x00000000fffff984 */ /* 0x000fe20000000800 */
[----:B------:R-:W-:Y:S01]  /*1090*/  @!PT LDS RZ, [RZ] ;  /* 0x00000000fffff984 */ /* 0x000fe20000000800 */
[----:B------:R-:W-:Y:S01]  /*10a0*/  @!PT LDS RZ, [RZ] ;  /* 0x00000000fffff984 */ /* 0x000fe20000000800 */
[----:B------:R2:W-:Y:S01]  /*10b0*/  LDGSTS.E.BYPASS.128 [R4], [R58.64+0x100] ;  /* 0x000001003a047fae */ /* 0x0005e2000b901c44 */
[----:B------:R-:W-:Y:S01]  /*10c0*/  IADD3.X R65, R6, c[0x0][0x164], RZ, P0, !PT ;  /* 0x0000590006417a10 */ /* 0x000fe200007fe4ff */
[----:B------:R-:W-:Y:S01]  /*10d0*/  IMAD.SHL.U32 R5, R77, 0x2, RZ ;  /* 0x000000024d057824 */ /* 0x000fe200078e00ff */
[----:B------:R-:W-:Y:S01]  /*10e0*/  IADD3 R18, P4, R2, 0x1000, RZ ;  /* 0x0000100002127810 */ /* 0x000fe20007f9e0ff */
[----:B------:R3:W-:Y:S01]  /*10f0*/  LDGSTS.E.BYPASS.128 [R4+0x800], [R60.64+0x100] ;  /* 0x008001003c047fae */ /* 0x0007e2000b901c44 */
[----:B------:R-:W-:Y:S01]  /*1100*/  IADD3 R6, P6, R50, 0x1000, RZ ;  /* 0x0000100032067810 */ /* 0x000fe20007fde0ff */
[----:B-1----:R-:W-:Y:S01]  /*1110*/  HMMA.16816.F32.BF16 R40, R12, R34, R40 ;  /* 0x000000220c28723c */ /* 0x002fe20000041828 */
[----:B------:R-:W-:Y:S01]  /*1120*/  LOP3.LUT R5, R5, 0x6, RZ, 0xc0, !PT ;  /* 0x0000000605057812 */ /* 0x000fe200078ec0ff */
[----:B------:R1:W-:Y:S01]  /*1130*/  LDGSTS.E.BYPASS.128 [R4+0x1000], [R62.64+0x100] ;  /* 0x010001003e047fae */ /* 0x0003e2000b901c44 */
[----:B------:R-:W-:-:S02]  /*1140*/  IMAD.X R19, RZ, RZ, R3, P4 ;  /* 0x000000ffff137224 */ /* 0x000fc400020e0603 */
[----:B------:R-:W-:Y:S01]  /*1150*/  IMAD.X R7, RZ, RZ, R51, P6 ;  /* 0x000000ffff077224 */ /* 0x000fe200030e0633 */
[----:B------:R1:W-:Y:S02]  /*1160*/  LDGSTS.E.BYPASS.128 [R4+0x1800], [R64.64+0x100] ;  /* 0x0180010040047fae */ /* 0x0003e4000b901c44 */
[----:B------:R-:W-:Y:S02]  /*1170*/  HMMA.16816.F32.BF16 R28, R12, R38, R28 ;  /* 0x000000260c1c723c */ /* 0x000fe4000004181c */
[----:B------:R-:W0:Y:S04]  /*1180*/  LDGDEPBAR ;  /* 0x00000000000079af */ /* 0x000e280000000000 */
[----:B------:R4:W-:Y:S04]  /*1190*/  LDGSTS.E.BYPASS.128 [R4+0x2000], [R2.64+0x100] ;  /* 0x0200010002047fae */ /* 0x0009e8000b901c44 */
[----:B------:R1:W-:Y:S04]  /*11a0*/  LDGSTS.E.BYPASS.128 [R4+0x2800], [R48.64+0x100] ;  /* 0x0280010030047fae */ /* 0x0003e8000b901c44 */
[----:B------:R1:W-:Y:S04]  /*11b0*/  LDGSTS.E.BYPASS.128 [R4+0x3000], [R50.64+0x100] ;  /* 0x0300010032047fae */ /* 0x0003e8000b901c44 */
[----:B------:R1:W-:Y:S04]  /*11c0*/  LDGSTS.E.BYPASS.128 [R4+0x3800], [R56.64+0x100] ;  /* 0x0380010038047fae */ /* 0x0003e8000b901c44 */
[----:B------:R-:W0:Y:S01]  /*11d0*/  LDGDEPBAR ;  /* 0x00000000000079af */ /* 0x000e220000000000 */
[----:B------:R-:W-:-:S04]  /*11e0*/  DEPBAR.LE SB0, 0x0 ;  /* 0x000080000000791a */ /* 0x000fc80000000000 */
[----:B------:R-:W-:Y:S06]  /*11f0*/  BAR.SYNC.DEFER_BLOCKING 0x0 ;  /* 0x0000000000007b1d */ /* 0x000fec0000010000 */
[----:B------:R-:W-:Y:S04]  /*1200*/  LDSM.16.M88.4 R24, [R66] ;  /* 0x000000004218783b */ /* 0x000fe80000000200 */
[----:B------:R-:W1:Y:S04]  /*1210*/  LDSM.16.M88.4 R12, [R67+0x2000] ;  /* 0x00200000430c783b */ /* 0x000e680000000200 */
[----:B------:R-:W2:Y:S01]  /*1220*/  LDSM.16.M88.4 R20, [R68+0x3000] ;  /* 0x003000004414783b */ /* 0x000ea20000000200 */
[C---:B-1----:R-:W-:Y:S08]  /*1230*/  HMMA.16816.F32.BF16 R40, R24.reuse, R12, R40 ;  /* 0x0000000c1828723c */ /* 0x042ff00000041828 */
[----:B--2---:R-:W-:Y:S01]  /*1240*/  HMMA.16816.F32.BF16 R28, R24, R20, R28 ;  /* 0x00000014181c723c */ /* 0x004fe2000004181c */
[----:B------:R-:W1:-:S15]  /*1250*/  LDSM.16.M88.4 R24, [R69] ;  /* 0x000000004518783b */ /* 0x000e5e0000000200 */
[C---:B-1----:R-:W-:Y:S01]  /*1260*/  HMMA.16816.F32.BF16 R40, R24.reuse, R14, R40 ;  /* 0x0000000e1828723c */ /* 0x042fe20000041828 */
[----:B------:R-:W-:Y:S07]  /*1270*/  LDSM.16.M88.4 R12, [R8+0x2000] ;  /* 0x00200000080c783b */ /* 0x000fee0000000200 */
[----:B------:R-:W-:Y:S01]  /*1280*/  HMMA.16816.F32.BF16 R28, R24, R22, R28 ;  /* 0x00000016181c723c */ /* 0x000fe2000004181c */
[----:B------:R-:W1:Y:S04]  /*1290*/  LDSM.16.M88.4 R24, [R70] ;  /* 0x000000004618783b */ /* 0x000e680000000200 */
[----:B------:R-:W2:Y:S11]  /*12a0*/  LDSM.16.M88.4 R20, [R8+0x3000] ;  /* 0x003000000814783b */ /* 0x000eb60000000200 */
        /* <DEDUP_REMOVED lines=18> */
[----:B------:R-:W1:Y:S04]  /*13d0*/  LDSM.16.M88.4 R24, [R0] ;  /* 0x000000000018783b */ /* 0x000e680000000200 */
[----:B------:R-:W-:Y:S06]  /*13e0*/  BAR.SYNC.DEFER_BLOCKING 0x0 ;  /* 0x0000000000007b1d */ /* 0x000fec0000010000 */
[----:B------:R-:W-:Y:S01]  /*13f0*/  @!PT LDS RZ, [RZ] ;  /* 0x00000000fffff984 */ /* 0x000fe20000000800 */
[----:B------:R-:W-:Y:S01]  /*1400*/  @!PT LDS RZ, [RZ] ;  /* 0x00000000fffff984 */ /* 0x000fe20000000800 */
[----:B------:R-:W-:Y:S01]  /*1410*/  @!PT LDS RZ, [RZ] ;  /* 0x00000000fffff984 */ /* 0x000fe20000000800 */
[----:B------:R2:W-:Y:S04]  /*1420*/  LDGSTS.E.BYPASS.128 [R4], [R58.64+0x200] ;  /* 0x000002003a047fae */ /* 0x0005e8000b901c44 */
[----:B------:R3:W-:Y:S04]  /*1430*/  LDGSTS.E.BYPASS.128 [R4+0x800], [R60.64+0x200] ;  /* 0x008002003c047fae */ /* 0x0007e8000b901c44 */
[----:B------:R2:W-:Y:S04]  /*1440*/  LDGSTS.E.BYPASS.128 [R4+0x1000], [R62.64+0x200] ;  /* 0x010002003e047fae */ /* 0x0005e8000b901c44 */
[----:B------:R2:W-:Y:S01]  /*1450*/  LDGSTS.E.BYPASS.128 [R4+0x1800], [R64.64+0x200] ;  /* 0x0180020040047fae */ /* 0x0005e2000b901c44 */
[C---:B-1----:R-:W-:Y:S03]  /*1460*/  HMMA.16816.F32.BF16 R40, R24.reuse, R14, R40 ;  /* 0x0000000e1828723c */ /* 0x042fe60000041828 */
[----:B------:R-:W0:Y:S04]  /*1470*/  LDGDEPBAR ;  /* 0x00000000000079af */ /* 0x000e280000000000 */
[----:B------:R4:W-:Y:S01]  /*1480*/  LDGSTS.E.BYPASS.128 [R4+0x2000], [R2.64+0x200] ;  /* 0x0200020002047fae */ /* 0x0009e2000b901c44 */
[----:B------:R-:W-:Y:S03]  /*1490*/  HMMA.16816.F32.BF16 R28, R24, R22, R28 ;  /* 0x00000016181c723c */ /* 0x000fe6000004181c */
        /* <DEDUP_REMOVED lines=200> */
[----:B------:R-:W2:Y:S04]  /*2120*/  LDSM.16.M88.4 R20, [R68+0x3000] ;  /* 0x003000004414783b */ /* 0x000ea80000000200 */
[----:B------:R-:W-:Y:S01]  /*2130*/  LDSM.16.M88.4 R36, [R16+0x2000] ;  /* 0x002000001024783b */ /* 0x000fe20000000200 */
        /* <DEDUP_REMOVED lines=15> */
[----:B------:R-:W2:-:S15]  /*2230*/  LDSM.16.M88.4 R20, [R11+0x2000] ;  /* 0x002000000b14783b */ /* 0x000e9e0000000200 */
[----:B------:R-:W-:-:S04]  /*2240*/  NOP ;  /* 0x0000000000007918 */ /* 0x000fc80000000000 */
[C---:B-1----:R-:W-:Y:S08]  /*2250*/  HMMA.16816.F32.BF16 R28, R24.reuse, R12, R28 ;  /* 0x0000000c181c723c */ /* 0x042ff0000004181c */
[----:B--2---:R-:W-:Y:S01]  /*2260*/  HMMA.16816.F32.BF16 R40, R24, R20, R40 ;  /* 0x000000141828723c */ /* 0x004fe20000041828 */
[----:B------:R-:W1:-:S15]  /*2270*/  LDSM.16.M88.4 R24, [R71] ;  /* 0x000000004718783b */ /* 0x000e5e0000000200 */
[----:B------:R-:W-:-:S08]  /*2280*/  NOP ;  /* 0x0000000000007918 */ /* 0x000fd00000000000 */
[C---:B-1----:R-:W-:Y:S01]  /*2290*/  HMMA.16816.F32.BF16 R40, R24.reuse, R22, R40 ;  /* 0x000000161828723c */ /* 0x042fe20000041828 */
[----:B------:R-:W1:Y:S07]  /*22a0*/  LDSM.16.M88.4 R20, [R17] ;  /* 0x000000001114783b */ /* 0x000e6e0000000200 */
[----:B------:R-:W-:Y:S01]  /*22b0*/  HMMA.16816.F32.BF16 R24, R24, R14, R28 ;  /* 0x0000000e1818723c */ /* 0x000fe2000004181c */
[----:B------:R-:W2:-:S15]  /*22c0*/  LDSM.16.M88.4 R12, [R16+0x3000] ;  /* 0x00300000100c783b */ /* 0x000e9e0000000200 */
        /* <DEDUP_REMOVED lines=17> */
[----:B------:R1:W-:Y:S01]  /*23e0*/  LDGSTS.E.BYPASS.128 [R4+0x3800], [R56.64+0x700] ;  /* 0x0380070038047fae */ /* 0x0003e2000b901c44 */
[----:B----4-:R-:W-:-:S03]  /*23f0*/  IADD3 R2, P6, R2, 0x2000, RZ ;  /* 0x0000200002027810 */ /* 0x010fc60007fde0ff */
[----:B------:R-:W0:Y:S02]  /*2400*/  LDGDEPBAR ;  /* 0x00000000000079af */ /* 0x000e240000000000 */
[----:B------:R-:W-:Y:S01]  /*2410*/  IMAD.X R3, RZ, RZ, R3, P6 ;  /* 0x000000ffff037224 */ /* 0x000fe200030e0603 */
[----:B------:R-:W-:-:S04]  /*2420*/  DEPBAR.LE SB0, 0x0 ;  /* 0x000080000000791a */ /* 0x000fc80000000000 */
[----:B------:R-:W-:Y:S06]  /*2430*/  BAR.SYNC.DEFER_BLOCKING 0x0 ;  /* 0x0000000000007b1d */ /* 0x000fec0000010000 */
[----:B------:R-:W-:Y:S04]  /*2440*/  LDSM.16.M88.4 R44, [R66] ;  /* 0x00000000422c783b */ /* 0x000fe80000000200 */
[----:B------:R-:W4:Y:S04]  /*2450*/  LDSM.16.M88.4 R28, [R67+0x2000] ;  /* 0x00200000431c783b */ /* 0x000f280000000200 */
[----:B------:R-:W1:Y:S04]  /*2460*/  LDSM.16.M88.4 R32, [R68+0x3000] ;  /* 0x003000004420783b */ /* 0x000e680000000200 */
[----:B------:R-:W1:Y:S04]  /*2470*/  LDSM.16.M88.4 R36, [R69] ;  /* 0x000000004524783b */ /* 0x000e680000000200 */
[----:B------:R-:W-:Y:S04]  /*2480*/  LDSM.16.M88.4 R12, [R8+0x2000] ;  /* 0x00200000080c783b */ /* 0x000fe80000000200 */
[----:B------:R-:W-:Y:S01]  /*2490*/  LDSM.16.M88.4 R20, [R8+0x3000] ;  /* 0x003000000814783b */ /* 0x000fe20000000200 */
[C---:B----4-:R-:W-:Y:S08]  /*24a0*/  HMMA.16816.F32.BF16 R40, R44.reuse, R28, R40 ;  /* 0x0000001c2c28723c */ /* 0x050ff00000041828 */
[----:B-1----:R-:W-:Y:S01]  /*24b0*/  HMMA.16816.F32.BF16 R44, R44, R32, R24 ;  /* 0x000000202c2c723c */ /* 0x002fe20000041818 */
[----:B------:R-:W1:-:S15]  /*24c0*/  LDSM.16.M88.4 R24, [R70] ;  /* 0x000000004618783b */ /* 0x000e5e0000000200 */
[C---:B------:R-:W-:Y:S01]  /*24d0*/  HMMA.16816.F32.BF16 R28, R36.reuse, R30, R40 ;  /* 0x0000001e241c723c */ /* 0x040fe20000041828 */
[----:B------:R-:W-:Y:S07]  /*24e0*/  LDSM.16.M88.4 R40, [R72] ;  /* 0x000000004828783b */ /* 0x000fee0000000200 */
[----:B------:R-:W-:Y:S01]  /*24f0*/  HMMA.16816.F32.BF16 R44, R36, R34, R44 ;  /* 0x00000022242c723c */ /* 0x000fe2000004182c */
[----:B------:R-:W4:Y:S04]  /*2500*/  LDSM.16.M88.4 R36, [R73] ;  /* 0x000000004924783b */ /* 0x000f280000000200 */
[----:B------:R-:W-:Y:S11]  /*2510*/  LDSM.16.M88.4 R32, [R11+0x3000] ;  /* 0x003000000b20783b */ /* 0x000ff60000000200 */
[C---:B-1----:R-:W-:Y:S08]  /*2520*/  HMMA.16816.F32.BF16 R28, R24.reuse, R12, R28 ;  /* 0x0000000c181c723c */ /* 0x042ff0000004181c */
[----:B------:R-:W-:Y:S01]  /*2530*/  HMMA.16816.F32.BF16 R44, R24, R20, R44 ;  /* 0x00000014182c723c */ /* 0x000fe2000004182c */
[----:B------:R-:W1:-:S15]  /*2540*/  LDSM.16.M88.4 R24, [R11+0x2000] ;  /* 0x002000000b18783b */ /* 0x000e5e0000000200 */
[C---:B----4-:R-:W-:Y:S01]  /*2550*/  HMMA.16816.F32.BF16 R28, R36.reuse, R14, R28 ;  /* 0x0000000e241c723c */ /* 0x050fe2000004181c */
[----:B------:R-:W-:Y:S07]  /*2560*/  LDSM.16.M88.4 R12, [R17] ;  /* 0x00000000110c783b */ /* 0x000fee0000000200 */
[----:B------:R-:W-:Y:S01]  /*2570*/  HMMA.16816.F32.BF16 R44, R36, R22, R44 ;  /* 0x00000016242c723c */ /* 0x000fe2000004182c */
[----:B------:R-:W4:-:S15]  /*2580*/  LDSM.16.M88.4 R20, [R71] ;  /* 0x000000004714783b */ /* 0x000f1e0000000200 */
[C---:B-1----:R-:W-:Y:S01]  /*2590*/  HMMA.16816.F32.BF16 R36, R40.reuse, R24, R28 ;  /* 0x000000182824723c */ /* 0x042fe2000004181c */
[----:B------:R-:W-:Y:S06]  /*25a0*/  LDSM.16.M88.4 R28, [R16+0x3000] ;  /* 0x00300000101c783b */ /* 0x000fec0000000200 */
[----:B------:R-:W-:Y:S01]  /*25b0*/  IADD3 R24, P3, R62, 0x1000, RZ ;  /* 0x000010003e187810 */ /* 0x000fe20007f7e0ff */
[----:B------:R-:W-:Y:S01]  /*25c0*/  HMMA.16816.F32.BF16 R44, R40, R32, R44 ;  /* 0x00000020282c723c */ /* 0x000fe2000004182c */
[----:B------:R-:W1:Y:S03]  /*25d0*/  LDSM.16.M88.4 R40, [R16+0x2000] ;  /* 0x002000001028783b */ /* 0x000e660000000200 */
[----:B------:R-:W-:-:S12]  /*25e0*/  IMAD.X R25, RZ, RZ, R63, P3 ;  /* 0x000000ffff197224 */ /* 0x000fd800018e063f */
[C---:B----4-:R-:W-:Y:S07]  /*25f0*/  HMMA.16816.F32.BF16 R36, R20.reuse, R26, R36 ;  /* 0x0000001a1424723c */ /* 0x050fee0000041824 */
[----:B------:R-:W-:Y:S01]  /*2600*/  IADD3 R26, P1, R58, 0x1000, RZ ;  /* 0x000010003a1a7810 */ /* 0x000fe20007f3e0ff */
[----:B------:R-:W-:Y:S04]  /*2610*/  HMMA.16816.F32.BF16 R32, R20, R34, R44 ;  /* 0x000000221420723c */ /* 0x000fe8000004182c */
[----:B------:R-:W-:-:S03]  /*2620*/  IMAD.X R27, RZ, RZ, R59, P1 ;  /* 0x000000ffff1b7224 */ /* 0x000fc600008e063b */
[----:B------:R-:W-:Y:S02]  /*2630*/  IADD3 R20, P5, R48, 0x1000, RZ ;  /* 0x0000100030147810 */ /* 0x000fe40007fbe0ff */
[----:B------:R-:W-:-:S03]  /*2640*/  IADD3 R22, P0, R56, 0x1000, RZ ;  /* 0x0000100038167810 */ /* 0x000fc60007f1e0ff */
[----:B------:R-:W-:Y:S02]  /*2650*/  IMAD.X R21, RZ, RZ, R49, P5 ;  /* 0x000000ffff157224 */ /* 0x000fe400028e0631 */
[----:B------:R-:W-:Y:S02]  /*2660*/  IMAD.X R23, RZ, RZ, R57, P0 ;  /* 0x000000ffff177224 */ /* 0x000fe400000e0639 */
[C---:B-1----:R-:W-:Y:S01]  /*2670*/  HMMA.16816.F32.BF16 R44, R12.reuse, R40, R36 ;  /* 0x000000280c2c723c */ /* 0x042fe20000041824 */
[----:B------:R-:W1:Y:S04]  /*2680*/  LDSM.16.M88.4 R36, [R0] ;  /* 0x000000000024783b */ /* 0x000e680000000200 */
[----:B------:R-:W-:Y:S03]  /*2690*/  BAR.SYNC.DEFER_BLOCKING 0x0 ;  /* 0x0000000000007b1d */ /* 0x000fe60000010000 */
[----:B------:R-:W-:Y:S07]  /*26a0*/  HMMA.16816.F32.BF16 R32, R12, R28, R32 ;  /* 0x0000001c0c20723c */ /* 0x000fee0000041820 */
[----:B------:R-:W-:-:S02]  /*26b0*/  IADD3 R14, P2, R60, 0x1000, RZ ;  /* 0x000010003c0e7810 */ /* 0x000fc40007f5e0ff */
[----:B------:R-:W-:-:S03]  /*26c0*/  IADD3 R12, P4, R64, 0x1000, RZ ;  /* 0x00001000400c7810 */ /* 0x000fc60007f9e0ff */
[----:B------:R-:W-:Y:S02]  /*26d0*/  IMAD.X R15, RZ, RZ, R61, P2 ;  /* 0x000000ffff0f7224 */ /* 0x000fe400010e063d */
[----:B------:R-:W-:Y:S01]  /*26e0*/  IMAD.X R13, RZ, RZ, R65, P4 ;  /* 0x000000ffff0d7224 */ /* 0x000fe200020e0641 */
[----:B------:R-:W-:Y:S01]  /*26f0*/  @!PT LDS RZ, [RZ] ;  /* 0x00000000fffff984 */ /* 0x000fe20000000800 */
[----:B------:R-:W-:Y:S01]  /*2700*/  @!PT LDS RZ, [RZ] ;  /* 0x00000000fffff984 */ /* 0x000fe20000000800 */
[----:B------:R-:W-:Y:S01]  /*2710*/  @!PT LDS RZ, [RZ] ;  /* 0x00000000fffff984 */ /* 0x000fe20000000800 */
[----:B------:R4:W-:Y:S04]  /*2720*/  LDGSTS.E.BYPASS.128 [R4], [R26.64+-0x800] ;  /* 0x000008001a047fae */ /* 0x0009e8000b901c44 */
[----:B------:R2:W-:Y:S04]  /*2730*/  LDGSTS.E.BYPASS.128 [R4+0x800], [R14.64+-0x800] ;  /* 0x008008000e047fae */ /* 0x0005e8000b901c44 */
[----:B------:R4:W-:Y:S04]  /*2740*/  LDGSTS.E.BYPASS.128 [R4+0x1000], [R24.64+-0x800] ;  /* 0x0100080018047fae */ /* 0x0009e8000b901c44 */
[----:B------:R2:W-:Y:S01]  /*2750*/  LDGSTS.E.BYPASS.128 [R4+0x1800], [R12.64+-0x800] ;  /* 0x018008000c047fae */ /* 0x0005e2000b901c44 */
[C---:B-1----:R-:W-:Y:S03]  /*2760*/  HMMA.16816.F32.BF16 R40, R36.reuse, R42, R44 ;  /* 0x0000002a2428723c */ /* 0x042fe6000004182c */
[----:B------:R-:W0:Y:S04]  /*2770*/  LDGDEPBAR ;  /* 0x00000000000079af */ /* 0x000e280000000000 */
[----:B------:R1:W-:Y:S01]  /*2780*/  LDGSTS.E.BYPASS.128 [R4+0x2000], [R18.64+-0x800] ;  /* 0x0200080012047fae */ /* 0x0003e2000b901c44 */
[----:B------:R-:W-:Y:S03]  /*2790*/  HMMA.16816.F32.BF16 R28, R36, R30, R32 ;  /* 0x0000001e241c723c */ /* 0x000fe60000041820 */
[----:B------:R1:W-:Y:S04]  /*27a0*/  LDGSTS.E.BYPASS.128 [R4+0x2800], [R20.64+-0x800] ;  /* 0x0280080014047fae */ /* 0x0003e8000b901c44 */
[----:B------:R1:W-:Y:S04]  /*27b0*/  LDGSTS.E.BYPASS.128 [R4+0x3000], [R6.64+-0x800] ;  /* 0x0300080006047fae */ /* 0x0003e8000b901c44 */
[----:B------:R1:W-:Y:S04]  /*27c0*/  LDGSTS.E.BYPASS.128 [R4+0x3800], [R22.64+-0x800] ;  /* 0x0380080016047fae */ /* 0x0003e8000b901c44 */
        /* <DEDUP_REMOVED lines=346> */
[----:B------:R-:W-:Y:S07]  /*3d70*/  LDSM.16.M88.4 R40, [R70] ;  /* 0x000000004628783b */ /* 0x000fee0000000200 */
[----:B------:R-:W-:Y:S01]  /*3d80*/  HMMA.16816.F32.BF16 R44, R32, R46, R28 ;  /* 0x0000002e202c723c */ /* 0x000fe2000004181c */
[----:B------:R-:W1:Y:S04]  /*3d90*/  LDSM.16.M88.4 R28, [R8+0x2000] ;  /* 0x00200000081c783b */ /* 0x000e680000000200 */
        /* <DEDUP_REMOVED lines=24> */
[----:B------:R4:W-:Y:S04]  /*3f20*/  LDGSTS.E.BYPASS.128 [R4], [R26.64] ;  /* 0x000000001a047fae */ /* 0x0009e8000b901c44 */
[----:B------:R2:W-:Y:S04]  /*3f30*/  LDGSTS.E.BYPASS.128 [R4+0x800], [R14.64] ;  /* 0x008000000e047fae */ /* 0x0005e8000b901c44 */
[----:B------:R4:W-:Y:S04]  /*3f40*/  LDGSTS.E.BYPASS.128 [R4+0x1000], [R24.64] ;  /* 0x0100000018047fae */ /* 0x0009e8000b901c44 */
[----:B------:R2:W-:Y:S01]  /*3f50*/  LDGSTS.E.BYPASS.128 [R4+0x1800], [R12.64] ;  /* 0x018000000c047fae */ /* 0x0005e2000b901c44 */
[C---:B-1----:R-:W-:Y:S03]  /*3f60*/  HMMA.16816.F32.BF16 R36, R32.reuse, R30, R36 ;  /* 0x0000001e2024723c */ /* 0x042fe60000041824 */
[----:B------:R-:W0:Y:S04]  /*3f70*/  LDGDEPBAR ;  /* 0x00000000000079af */ /* 0x000e280000000000 */
[----:B------:R1:W-:Y:S01]  /*3f80*/  LDGSTS.E.BYPASS.128 [R4+0x2000], [R18.64] ;  /* 0x0200000012047fae */ /* 0x0003e2000b901c44 */
[----:B------:R-:W-:Y:S03]  /*3f90*/  HMMA.16816.F32.BF16 R44, R32, R42, R44 ;  /* 0x0000002a202c723c */ /* 0x000fe6000004182c */
[----:B------:R1:W-:Y:S04]  /*3fa0*/  LDGSTS.E.BYPASS.128 [R4+0x2800], [R20.64] ;  /* 0x0280000014047fae */ /* 0x0003e8000b901c44 */
[----:B------:R1:W-:Y:S04]  /*3fb0*/  LDGSTS.E.BYPASS.128 [R4+0x3000], [R6.64] ;  /* 0x0300000006047fae */ /* 0x0003e8000b901c44 */
[----:B------:R1:W-:Y:S04]  /*3fc0*/  LDGSTS.E.BYPASS.128 [R4+0x3800], [R22.64] ;  /* 0x0380000016047fae */ /* 0x0003e8000b901c44 */
        /* <DEDUP_REMOVED lines=336> */
[----:B-1----:R-:W-:-:S03]  /*54d0*/  IADD3 R18, P1, R50, 0x2000, RZ ;  /* 0x0000200032127810 */ /* 0x002fc60007f3e0ff */
[----:B------:R-:W0:Y:S02]  /*54e0*/  LDGDEPBAR ;  /* 0x00000000000079af */ /* 0x000e240000000000 */
[----:B------:R-:W-:Y:S01]  /*54f0*/  IMAD.X R19, RZ, RZ, R51, P1 ;  /* 0x000000ffff137224 */ /* 0x000fe200008e0633 */
[----:B--2---:R-:W-:-:S05]  /*5500*/  IADD3 R6, P5, R62, 0x2000, RZ ;  /* 0x000020003e067810 */ /* 0x004fca0007fbe0ff */
[----:B------:R-:W-:Y:S01]  /*5510*/  IMAD.X R7, RZ, RZ, R63, P5 ;  /* 0x000000ffff077224 */ /* 0x000fe200028e063f */
[----:B------:R-:W-:-:S04]  /*5520*/  DEPBAR.LE SB0, 0x0 ;  /* 0x000080000000791a */ /* 0x000fc80000000000 */
[----:B------:R-:W-:Y:S06]  /*5530*/  BAR.SYNC.DEFER_BLOCKING 0x0 ;  /* 0x0000000000007b1d */ /* 0x000fec0000010000 */
[----:B---3--:R-:W-:Y:S04]  /*5540*/  LDSM.16.M88.4 R20, [R66] ;  /* 0x000000004214783b */ /* 0x008fe80000000200 */
[----:B------:R-:W1:Y:S04]  /*5550*/  LDSM.16.M88.4 R12, [R67+0x2000] ;  /* 0x00200000430c783b */ /* 0x000e680000000200 */
[----:B----4-:R-:W2:Y:S04]  /*5560*/  LDSM.16.M88.4 R24, [R68+0x3000] ;  /* 0x003000004418783b */ /* 0x010ea80000000200 */
[----:B------:R-:W3:Y:S04]  /*5570*/  LDSM.16.M88.4 R28, [R69] ;  /* 0x00000000451c783b */ /* 0x000ee80000000200 */
[----:B------:R-:W-:Y:S04]  /*5580*/  LDSM.16.M88.4 R32, [R70] ;  /* 0x000000004620783b */ /* 0x000fe80000000200 */
[----:B------:R-:W-:Y:S01]  /*5590*/  LDSM.16.M88.4 R52, [R71] ;  /* 0x000000004734783b */ /* 0x000fe20000000200 */
[C---:B-1----:R-:W-:Y:S03]  /*55a0*/  HMMA.16816.F32.BF16 R44, R20.reuse, R12, R36 ;  /* 0x0000000c142c723c */ /* 0x042fe60000041824 */
[----:B------:R-:W1:Y:S05]  /*55b0*/  LDSM.16.M88.4 R36, [R8+0x2000] ;  /* 0x002000000824783b */ /* 0x000e6a0000000200 */
[----:B--2---:R-:W-:Y:S01]  /*55c0*/  HMMA.16816.F32.BF16 R40, R20, R24, R40 ;  /* 0x000000181428723c */ /* 0x004fe20000041828 */
[----:B------:R-:W-:-:S15]  /*55d0*/  LDSM.16.M88.4 R20, [R73] ;  /* 0x000000004914783b */ /* 0x000fde0000000200 */
[C---:B---3--:R-:W-:Y:S01]  /*55e0*/  HMMA.16816.F32.BF16 R44, R28.reuse, R14, R44 ;  /* 0x0000000e1c2c723c */ /* 0x048fe2000004182c */
[----:B------:R-:W2:Y:S07]  /*55f0*/  LDSM.16.M88.4 R12, [R8+0x3000] ;  /* 0x00300000080c783b */ /* 0x000eae0000000200 */
[----:B------:R-:W-:Y:S01]  /*5600*/  HMMA.16816.F32.BF16 R24, R28, R26, R40 ;  /* 0x0000001a1c18723c */ /* 0x000fe20000041828 */
[----:B------:R-:W-:Y:S04]  /*5610*/  LDSM.16.M88.4 R28, [R72] ;  /* 0x00000000481c783b */ /* 0x000fe80000000200 */
[----:B------:R-:W3:Y:S11]  /*5620*/  LDSM.16.M88.4 R40, [R11+0x2000] ;  /* 0x002000000b28783b */ /* 0x000ef60000000200 */
[C---:B-1----:R-:W-:Y:S08]  /*5630*/  HMMA.16816.F32.BF16 R44, R32.reuse, R36, R44 ;  /* 0x00000024202c723c */ /* 0x042ff0000004182c */
[----:B--2---:R-:W-:Y:S01]  /*5640*/  HMMA.16816.F32.BF16 R24, R32, R12, R24 ;  /* 0x0000000c2018723c */ /* 0x004fe20000041818 */
[----:B------:R-:W-:Y:S06]  /*5650*/  LDSM.16.M88.4 R32, [R17] ;  /* 0x000000001120783b */ /* 0x000fec0000000200 */
[----:B------:R-:W-:-:S09]  /*5660*/  IADD3 R12, P0, R48, 0x2000, RZ ;  /* 0x00002000300c7810 */ /* 0x000fd20007f1e0ff */
[C---:B------:R-:W-:Y:S01]  /*5670*/  HMMA.16816.F32.BF16 R44, R20.reuse, R38, R44 ;  /* 0x00000026142c723c */ /* 0x040fe2000004182c */
[----:B------:R-:W1:Y:S01]  /*5680*/  LDSM.16.M88.4 R36, [R11+0x3000] ;  /* 0x003000000b24783b */ /* 0x000e620000000200 */
[----:B------:R-:W-:Y:S01]  /*5690*/  IMAD.X R13, RZ, RZ, R49, P0 ;  /* 0x000000ffff0d7224 */ /* 0x000fe200000e0631 */
[----:B------:R-:W-:Y:S02]  /*56a0*/  ISETP.GE.AND P0, PT, R74, 0x1000, PT ;  /* 0x000010004a00780c */ /* 0x000fe40003f06270 */
[----:B------:R-:W-:Y:S03]  /*56b0*/  LDSM.16.M88.4 R48, [R0] ;  /* 0x000000000030783b */ /* 0x000fe60000000200 */
[----:B------:R-:W-:Y:S07]  /*56c0*/  HMMA.16816.F32.BF16 R24, R20, R14, R24 ;  /* 0x0000000e1418723c */ /* 0x000fee0000041818 */
[----:B------:R-:W-:-:S09]  /*56d0*/  IADD3 R14, P2, R56, 0x2000, RZ ;  /* 0x00002000380e7810 */ /* 0x000fd20007f5e0ff */
[C---:B---3--:R-:W-:Y:S01]  /*56e0*/  HMMA.16816.F32.BF16 R44, R28.reuse, R40, R44 ;  /* 0x000000281c2c723c */ /* 0x048fe2000004182c */
[----:B------:R-:W-:Y:S02]  /*56f0*/  IADD3 R56, P3, R58, 0x2000, RZ ;  /* 0x000020003a387810 */ /* 0x000fe40007f7e0ff */
[----:B------:R-:W-:Y:S01]  /*5700*/  IADD3 R22, P4, R60, 0x2000, RZ ;  /* 0x000020003c167810 */ /* 0x000fe20007f9e0ff */
[----:B------:R-:W-:Y:S01]  /*5710*/  IMAD.X R15, RZ, RZ, R57, P2 ;  /* 0x000000ffff0f7224 */ /* 0x000fe200010e0639 */
[----:B------:R-:W-:Y:S01]  /*5720*/  IADD3 R20, P6, R64, 0x2000, RZ ;  /* 0x0000200040147810 */ /* 0x000fe20007fde0ff */
[----:B------:R-:W-:Y:S01]  /*5730*/  IMAD.X R57, RZ, RZ, R59, P3 ;  /* 0x000000ffff397224 */ /* 0x000fe200018e063b */
[C---:B------:R-:W-:Y:S01]  /*5740*/  LOP3.LUT R58, R77.reuse, 0x10, RZ, 0xc0, !PT ;  /* 0x000000104d3a7812 */ /* 0x040fe200078ec0ff */
[----:B------:R-:W-:Y:S01]  /*5750*/  IMAD.X R23, RZ, RZ, R61, P4 ;  /* 0x000000ffff177224 */ /* 0x000fe200020e063d */
[----:B------:R-:W-:Y:S01]  /*5760*/  LOP3.LUT R59, R76, 0x20, RZ, 0xc0, !PT ;  /* 0x000000204c3b7812 */ /* 0x000fe200078ec0ff */
[----:B------:R-:W-:Y:S01]  /*5770*/  IMAD.X R21, RZ, RZ, R65, P6 ;  /* 0x000000ffff157224 */ /* 0x000fe200030e0641 */
[----:B------:R-:W-:Y:S01]  /*5780*/  LOP3.LUT R61, R77, 0x40, RZ, 0xc0, !PT ;  /* 0x000000404d3d7812 */ /* 0x000fe200078ec0ff */
[----:B-1----:R-:W-:Y:S01]  /*5790*/  HMMA.16816.F32.BF16 R28, R28, R36, R24 ;  /* 0x000000241c1c723c */ /* 0x002fe20000041818 */
[----:B------:R-:W1:Y:S11]  /*57a0*/  LDSM.16.M88.4 R24, [R16+0x2000] ;  /* 0x002000001018783b */ /* 0x000e760000000200 */
[C---:B------:R-:W-:Y:S01]  /*57b0*/  HMMA.16816.F32.BF16 R40, R52.reuse, R42, R44 ;  /* 0x0000002a3428723c */ /* 0x040fe2000004182c */
[----:B------:R-:W2:Y:S04]  /*57c0*/  LDSM.16.M88.4 R44, [R16+0x3000] ;  /* 0x00300000102c783b */ /* 0x000ea80000000200 */
[----:B------:R-:W-:Y:S07]  /*57d0*/  BAR.SYNC.DEFER_BLOCKING 0x0 ;  /* 0x0000000000007b1d */ /* 0x000fee0000010000 */
[----:B------:R-:W-:Y:S01]  /*57e0*/  HMMA.16816.F32.BF16 R36, R52, R38, R28 ;  /* 0x000000263424723c */ /* 0x000fe2000004181c */
[----:B------:R-:W-:Y:S01]  /*57f0*/  @!PT LDS RZ, [RZ] ;  /* 0x00000000fffff984 */ /* 0x000fe20000000800 */
[----:B------:R-:W-:Y:S01]  /*5800*/  @!PT LDS RZ, [RZ] ;  /* 0x00000000fffff984 */ /* 0x000fe20000000800 */
[----:B------:R-:W-:Y:S01]  /*5810*/  @!PT LDS RZ, [RZ] ;  /* 0x00000000fffff984 */ /* 0x000fe20000000800 */
[----:B------:R3:W-:Y:S04]  /*5820*/  LDGSTS.E.BYPASS.128 [R4], [R56.64+-0x800] ;  /* 0x0000080038047fae */ /* 0x0007e8000b901c44 */
[----:B------:R3:W-:Y:S07]  /*5830*/  LDGSTS.E.BYPASS.128 [R4+0x800], [R22.64+-0x800] ;  /* 0x0080080016047fae */ /* 0x0007ee000b901c44 */
[C---:B-1----:R-:W-:Y:S01]  /*5840*/  HMMA.16816.F32.BF16 R40, R32.reuse, R24, R40 ;  /* 0x000000182028723c */ /* 0x042fe20000041828 */
[----:B------:R1:W-:Y:S04]  /*5850*/  LDGSTS.E.BYPASS.128 [R4+0x1000], [R6.64+-0x800] ;  /* 0x0100080006047fae */ /* 0x0003e8000b901c44 */
[----:B------:R3:W-:Y:S07]  /*5860*/  LDGSTS.E.BYPASS.128 [R4+0x1800], [R20.64+-0x800] ;  /* 0x0180080014047fae */ /* 0x0007ee000b901c44 */
[----:B--2---:R-:W-:Y:S01]  /*5870*/  HMMA.16816.F32.BF16 R32, R32, R44, R36 ;  /* 0x0000002c2020723c */ /* 0x004fe20000041824 */
[----:B------:R-:W0:Y:S04]  /*5880*/  LDGDEPBAR ;  /* 0x00000000000079af */ /* 0x000e280000000000 */
[----:B------:R2:W-:Y:S04]  /*5890*/  LDGSTS.E.BYPASS.128 [R4+0x2000], [R2.64+-0x800] ;  /* 0x0200080002047fae */ /* 0x0005e8000b901c44 */
[----:B------:R3:W-:Y:S04]  /*58a0*/  LDGSTS.E.BYPASS.128 [R4+0x2800], [R12.64+-0x800] ;  /* 0x028008000c047fae */ /* 0x0007e8000b901c44 */
[----:B------:R3:W-:Y:S01]  /*58b0*/  LDGSTS.E.BYPASS.128 [R4+0x3000], [R18.64+-0x800] ;  /* 0x0300080012047fae */ /* 0x0007e2000b901c44 */
[C---:B------:R-:W-:Y:S03]  /*58c0*/  HMMA.16816.F32.BF16 R24, R48.reuse, R26, R40 ;  /* 0x0000001a3018723c */ /* 0x040fe60000041828 */
[----:B------:R3:W-:Y:S04]  /*58d0*/  LDGSTS.E.BYPASS.128 [R4+0x3800], [R14.64+-0x800] ;  /* 0x038008000e047fae */ /* 0x0007e8000b901c44 */
[----:B------:R-:W0:Y:S03]  /*58e0*/  LDGDEPBAR ;  /* 0x00000000000079af */ /* 0x000e260000000000 */
[----:B------:R-:W-:Y:S01]  /*58f0*/  HMMA.16816.F32.BF16 R32, R48, R46, R32 ;  /* 0x0000002e3020723c */ /* 0x000fe20000041820 */
[----:B------:R-:W-:-:S04]  /*5900*/  DEPBAR.LE SB0, 0x0 ;  /* 0x000080000000791a */ /* 0x000fc80000000000 */
[----:B------:R-:W-:Y:S06]  /*5910*/  BAR.SYNC.DEFER_BLOCKING 0x0 ;  /* 0x0000000000007b1d */ /* 0x000fec0000010000 */
[----:B------:R-:W-:Y:S04]  /*5920*/  LDSM.16.M88.4 R28, [R66] ;  /* 0x00000000421c783b */ /* 0x000fe80000000200 */
[----:B------:R-:W4:Y:S04]  /*5930*/  LDSM.16.M88.4 R52, [R67+0x2000] ;  /* 0x002000004334783b */ /* 0x000f280000000200 */
[----:B------:R-:W1:Y:S04]  /*5940*/  LDSM.16.M88.4 R36, [R68+0x3000] ;  /* 0x003000004424783b */ /* 0x000e680000000200 */
[----:B------:R-:W1:Y:S04]  /*5950*/  LDSM.16.M88.4 R40, [R69] ;  /* 0x000000004528783b */ /* 0x000e680000000200 */
[----:B------:R-:W-:Y:S04]  /*5960*/  LDSM.16.M88.4 R44, [R70] ;  /* 0x00000000462c783b */ /* 0x000fe80000000200 */
[----:B------:R-:W2:Y:S01]  /*5970*/  LDSM.16.M88.4 R48, [R8+0x2000] ;  /* 0x002000000830783b */ /* 0x000ea20000000200 */
[C---:B----4-:R-:W-:Y:S08]  /*5980*/  HMMA.16816.F32.BF16 R24, R28.reuse, R52, R24 ;  /* 0x000000341c18723c */ /* 0x050ff00000041818 */
[----:B-1----:R-:W-:Y:S01]  /*5990*/  HMMA.16816.F32.BF16 R28, R28, R36, R32 ;  /* 0x000000241c1c723c */ /* 0x002fe20000041820 */
[----:B------:R-:W1:-:S15]  /*59a0*/  LDSM.16.M88.4 R32, [R8+0x3000] ;  /* 0x003000000820783b */ /* 0x000e5e0000000200 */
[C---:B------:R-:W-:Y:S01]  /*59b0*/  HMMA.16816.F32.BF16 R52, R40.reuse, R54, R24 ;  /* 0x000000362834723c */ /* 0x040fe20000041818 */
[----:B------:R-:W4:Y:S07]  /*59c0*/  LDSM.16.M88.4 R24, [R73] ;  /* 0x000000004918783b */ /* 0x000f2e0000000200 */
[----:B------:R-:W-:Y:S01]  /*59d0*/  HMMA.16816.F32.BF16 R28, R40, R38, R28 ;  /* 0x00000026281c723c */ /* 0x000fe2000004181c */
[----:B------:R-:W-:Y:S04]  /*59e0*/  LDSM.16.M88.4 R36, [R72] ;  /* 0x000000004824783b */ /* 0x000fe80000000200 */
[----:B------:R-:W3:Y:S11]  /*59f0*/  LDSM.16.M88.4 R40, [R11+0x2000] ;  /* 0x002000000b28783b */ /* 0x000ef60000000200 */
[C---:B--2---:R-:W-:Y:S08]  /*5a00*/  HMMA.16816.F32.BF16 R52, R44.reuse, R48, R52 ;  /* 0x000000302c34723c */ /* 0x044ff00000041834 */
[----:B-1----:R-:W-:Y:S01]  /*5a10*/  HMMA.16816.F32.BF16 R44, R44, R32, R28 ;  /* 0x000000202c2c723c */ /* 0x002fe2000004181c */
[----:B------:R-:W1:-:S15]  /*5a20*/  LDSM.16.M88.4 R28, [R11+0x3000] ;  /* 0x003000000b1c783b */ /* 0x000e5e0000000200 */
[C---:B----4-:R-:W-:Y:S01]  /*5a30*/  HMMA.16816.F32.BF16 R48, R24.reuse, R50, R52 ;  /* 0x000000321830723c */ /* 0x050fe20000041834 */
[----:B------:R-:W2:Y:S07]  /*5a40*/  LDSM.16.M88.4 R52, [R71] ;  /* 0x000000004734783b */ /* 0x000eae0000000200 */
[----:B------:R-:W-:Y:S01]  /*5a50*/  HMMA.16816.F32.BF16 R44, R24, R34, R44 ;  /* 0x00000022182c723c */ /* 0x000fe2000004182c */
[----:B------:R-:W-:Y:S04]  /*5a60*/  LDSM.16.M88.4 R32, [R17] ;  /* 0x000000001120783b */ /* 0x000fe80000000200 */
[----:B------:R-:W4:Y:S11]  /*5a70*/  LDSM.16.M88.4 R24, [R16+0x2000] ;  /* 0x002000001018783b */ /* 0x000f360000000200 */
[C---:B---3--:R-:W-:Y:S08]  /*5a80*/  HMMA.16816.F32.BF16 R48, R36.reuse, R40, R48 ;  /* 0x000000282430723c */ /* 0x048ff00000041830 */
[----:B-1----:R-:W-:Y:S01]  /*5a90*/  HMMA.16816.F32.BF16 R36, R36, R28, R44 ;  /* 0x0000001c2424723c */ /* 0x002fe2000004182c */
[----:B------:R-:W1:-:S15]  /*5aa0*/  LDSM.16.M88.4 R44, [R16+0x3000] ;  /* 0x00300000102c783b */ /* 0x000e5e0000000200 */
[C---:B--2---:R-:W-:Y:S01]  /*5ab0*/  HMMA.16816.F32.BF16 R40, R52.reuse, R42, R48 ;  /* 0x0000002a3428723c */ /* 0x044fe20000041830 */
[----:B------:R-:W2:Y:S04]  /*5ac0*/  LDSM.16.M88.4 R48, [R0] ;  /* 0x000000000030783b */ /* 0x000ea80000000200 */
[----:B------:R-:W-:Y:S03]  /*5ad0*/  BAR.SYNC.DEFER_BLOCKING 0x0 ;  /* 0x0000000000007b1d */ /* 0x000fe60000010000 */
[----:B------:R-:W-:-:S15]  /*5ae0*/  HMMA.16816.F32.BF16 R36, R52, R30, R36 ;  /* 0x0000001e3424723c */ /* 0x000fde0000041824 */
[----:B------:R-:W-:-:S01]  /*5af0*/  NOP ;  /* 0x0000000000007918 */ /* 0x000fc20000000000 */
[C---:B----4-:R-:W-:Y:S01]  /*5b00*/  HMMA.16816.F32.BF16 R40, R32.reuse, R24, R40 ;  /* 0x000000182028723c */ /* 0x050fe20000041828 */
[----:B------:R-:W-:Y:S01]  /*5b10*/  @!PT LDS RZ, [RZ] ;  /* 0x00000000fffff984 */ /* 0x000fe20000000800 */
[----:B------:R-:W-:Y:S01]  /*5b20*/  @!PT LDS RZ, [RZ] ;  /* 0x00000000fffff984 */ /* 0x000fe20000000800 */
[----:B------:R-:W-:Y:S01]  /*5b30*/  @!PT LDS RZ, [RZ] ;  /* 0x00000000fffff984 */ /* 0x000fe20000000800 */
[----:B------:R3:W-:Y:S07]  /*5b40*/  LDGSTS.E.BYPASS.128 [R4], [R56.64+-0x700] ;  /* 0x0000090038047fae */ /* 0x0007ee000b901c44 */
[----:B-1----:R-:W-:Y:S01]  /*5b50*/  HMMA.16816.F32.BF16 R32, R32, R44, R36 ;  /* 0x0000002c2020723c */ /* 0x002fe20000041824 */
[----:B------:R3:W-:Y:S04]  /*5b60*/  LDGSTS.E.BYPASS.128 [R4+0x800], [R22.64+-0x700] ;  /* 0x0080090016047fae */ /* 0x0007e8000b901c44 */
[----:B------:R1:W-:Y:S04]  /*5b70*/  LDGSTS.E.BYPASS.128 [R4+0x1000], [R6.64+-0x700] ;  /* 0x0100090006047fae */ /* 0x0003e8000b901c44 */
[----:B------:R3:W-:Y:S04]  /*5b80*/  LDGSTS.E.BYPASS.128 [R4+0x1800], [R20.64+-0x700] ;  /* 0x0180090014047fae */ /* 0x0007e8000b901c44 */
[----:B------:R-:W0:Y:S03]  /*5b90*/  LDGDEPBAR ;  /* 0x00000000000079af */ /* 0x000e260000000000 */
[C---:B--2---:R-:W-:Y:S01]  /*5ba0*/  HMMA.16816.F32.BF16 R24, R48.reuse, R26, R40 ;  /* 0x0000001a3018723c */ /* 0x044fe20000041828 */
[----:B------:R2:W-:Y:S04]  /*5bb0*/  LDGSTS.E.BYPASS.128 [R4+0x2000], [R2.64+-0x700] ;  /* 0x0200090002047fae */ /* 0x0005e8000b901c44 */
[----:B------:R3:W-:Y:S03]  /*5bc0*/  LDGSTS.E.BYPASS.128 [R4+0x2800], [R12.64+-0x700] ;  /* 0x028009000c047fae */ /* 0x0007e6000b901c44 */
[----:B------:R-:W-:Y:S01]  /*5bd0*/  HMMA.16816.F32.BF16 R32, R48, R46, R32 ;  /* 0x0000002e3020723c */ /* 0x000fe20000041820 */
[----:B------:R3:W-:Y:S04]  /*5be0*/  LDGSTS.E.BYPASS.128 [R4+0x3000], [R18.64+-0x700] ;  /* 0x0300090012047fae */ /* 0x0007e8000b901c44 */
[----:B------:R3:W-:Y:S04]  /*5bf0*/  LDGSTS.E.BYPASS.128 [R4+0x3800], [R14.64+-0x700] ;  /* 0x038009000e047fae */ /* 0x0007e8000b901c44 */
[----:B------:R-:W0:Y:S01]  /*5c00*/  LDGDEPBAR ;  /* 0x00000000000079af */ /* 0x000e220000000000 */
        /* <DEDUP_REMOVED lines=71> */
[----:B------:R-:W-:-:S15]  /*6080*/  LDSM.16.M88.4 R44, [R16+0x2000] ;  /* 0x00200000102c783b */ /* 0x000fde0000000200 */
[C---:B---3--:R-:W-:Y:S01]  /*6090*/  HMMA.16816.F32.BF16 R32, R36.reuse, R40, R52 ;  /* 0x000000282420723c */ /* 0x048fe20000041834 */
[----:B------:R-:W3:Y:S07]  /*60a0*/  LDSM.16.M88.4 R52, [R17] ;  /* 0x000000001134783b */ /* 0x000eee0000000200 */
[----:B-1----:R-:W-:Y:S01]  /*60b0*/  HMMA.16816.F32.BF16 R24, R36, R28, R24 ;  /* 0x0000001c2418723c */ /* 0x002fe20000041818 */
[----:B------:R-:W-:-:S15]  /*60c0*/  LDSM.16.M88.4 R36, [R0] ;  /* 0x000000000024783b */ /* 0x000fde0000000200 */
[C---:B--2---:R-:W-:Y:S01]  /*60d0*/  HMMA.16816.F32.BF16 R40, R48.reuse, R42, R32 ;  /* 0x0000002a3028723c */ /* 0x044fe20000041820 */
[----:B------:R-:W1:Y:S04]  /*60e0*/  LDSM.16.M88.4 R32, [R16+0x3000] ;  /* 0x003000001020783b */ /* 0x000e680000000200 */
[----:B------:R-:W-:Y:S03]  /*60f0*/  BAR.SYNC.DEFER_BLOCKING 0x0 ;  /* 0x0000000000007b1d */ /* 0x000fe60000010000 */
[----:B------:R-:W-:-:S15]  /*6100*/  HMMA.16816.F32.BF16 R24, R48, R30, R24 ;  /* 0x0000001e3018723c */ /* 0x000fde0000041818 */
[----:B------:R-:W-:-:S01]  /*6110*/  NOP ;  /* 0x0000000000007918 */ /* 0x000fc20000000000 */
[C---:B---3--:R-:W-:Y:S01]  /*6120*/  HMMA.16816.F32.BF16 R40, R52.reuse, R44, R40 ;  /* 0x0000002c3428723c */ /* 0x048fe20000041828 */
[----:B------:R-:W-:Y:S01]  /*6130*/  @!PT LDS RZ, [RZ] ;  /* 0x00000000fffff984 */ /* 0x000fe20000000800 */
[----:B------:R-:W-:Y:S01]  /*6140*/  @!PT LDS RZ, [RZ] ;  /* 0x00000000fffff984 */ /* 0x000fe20000000800 */
[----:B------:R-:W-:Y:S01]  /*6150*/  @!PT LDS RZ, [RZ] ;  /* 0x00000000fffff984 */ /* 0x000fe20000000800 */
[----:B------:R2:W-:Y:S04]  /*6160*/  LDGSTS.E.BYPASS.128 [R4], [R56.64+-0x500] ;  /* 0x00000b0038047fae */ /* 0x0005e8000b901c44 */
[----:B------:R2:W-:Y:S04]  /*6170*/  LDGSTS.E.BYPASS.128 [R4+0x800], [R22.64+-0x500] ;  /* 0x00800b0016047fae */ /* 0x0005e8000b901c44 */
[----:B------:R3:W-:Y:S04]  /*6180*/  LDGSTS.E.BYPASS.128 [R4+0x1000], [R6.64+-0x500] ;  /* 0x01000b0006047fae */ /* 0x0007e8000b901c44 */
[----:B------:R2:W-:Y:S01]  /*6190*/  LDGSTS.E.BYPASS.128 [R4+0x1800], [R20.64+-0x500] ;  /* 0x01800b0014047fae */ /* 0x0005e2000b901c44 */
[----:B-1----:R-:W-:Y:S03]  /*61a0*/  HMMA.16816.F32.BF16 R52, R52, R32, R24 ;  /* 0x000000203434723c */ /* 0x002fe60000041818 */
[----:B------:R-:W0:Y:S04]  /*61b0*/  LDGDEPBAR ;  /* 0x00000000000079af */ /* 0x000e280000000000 */
[----:B------:R1:W-:Y:S03]  /*61c0*/  LDGSTS.E.BYPASS.128 [R4+0x2000], [R2.64+-0x500] ;  /* 0x02000b0002047fae */ /* 0x0003e6000b901c44 */
[C---:B------:R-:W-:Y:S01]  /*61d0*/  HMMA.16816.F32.BF16 R44, R36.reuse, R46, R40 ;  /* 0x0000002e242c723c */ /* 0x040fe20000041828 */
[----:B------:R2:W-:Y:S04]  /*61e0*/  LDGSTS.E.BYPASS.128 [R4+0x2800], [R12.64+-0x500] ;  /* 0x02800b000c047fae */ /* 0x0005e8000b901c44 */
[----:B------:R2:W-:Y:S04]  /*61f0*/  LDGSTS.E.BYPASS.128 [R4+0x3000], [R18.64+-0x500] ;  /* 0x03000b0012047fae */ /* 0x0005e8000b901c44 */
[----:B------:R2:W-:Y:S04]  /*6200*/  LDGSTS.E.BYPASS.128 [R4+0x3800], [R14.64+-0x500] ;  /* 0x03800b000e047fae */ /* 0x0005e8000b901c44 */
[----:B------:R-:W0:Y:S01]  /*6210*/  LDGDEPBAR ;  /* 0x00000000000079af */ /* 0x000e220000000000 */
        /* <DEDUP_REMOVED lines=23> */
[----:B------:R-:W-:-:S15]  /*6390*/  LDSM.16.M88.4 R48, [R0] ;  /* 0x000000000030783b */ /* 0x000fde0000000200 */
[C---:B---3--:R-:W-:Y:S01]  /*63a0*/  HMMA.16816.F32.BF16 R52, R24.reuse, R40, R44 ;  /* 0x000000281834723c */ /* 0x048fe2000004182c */
[----:B------:R-:W-:Y:S07]  /*63b0*/  LDSM.16.M88.4 R44, [R16+0x2000] ;  /* 0x00200000102c783b */ /* 0x000fee0000000200 */
[----:B-1----:R-:W-:Y:S01]  /*63c0*/  HMMA.16816.F32.BF16 R24, R24, R32, R28 ;  /* 0x000000201818723c */ /* 0x002fe2000004181c */
[----:B------:R-:W1:-:S15]  /*63d0*/  LDSM.16.M88.4 R28, [R17] ;  /* 0x00000000111c783b */ /* 0x000e5e0000000200 */
[C---:B--2---:R-:W-:Y:S01]  /*63e0*/  HMMA.16816.F32.BF16 R52, R36.reuse, R42, R52 ;  /* 0x0000002a2434723c */ /* 0x044fe20000041834 */
[----:B------:R-:W2:Y:S04]  /*63f0*/  LDSM.16.M88.4 R40, [R16+0x3000] ;  /* 0x003000001028783b */ /* 0x000ea80000000200 */
[----:B------:R-:W-:Y:S03]  /*6400*/  BAR.SYNC.DEFER_BLOCKING 0x0 ;  /* 0x0000000000007b1d */ /* 0x000fe60000010000 */
[----:B------:R-:W-:-:S15]  /*6410*/  HMMA.16816.F32.BF16 R24, R36, R34, R24 ;  /* 0x000000222418723c */ /* 0x000fde0000041818 */
[----:B------:R-:W-:-:S01]  /*6420*/  NOP ;  /* 0x0000000000007918 */ /* 0x000fc20000000000 */
[C---:B-1----:R-:W-:Y:S01]  /*6430*/  HMMA.16816.F32.BF16 R52, R28.reuse, R44, R52 ;  /* 0x0000002c1c34723c */ /* 0x042fe20000041834 */
[----:B------:R-:W-:Y:S01]  /*6440*/  @!PT LDS RZ, [RZ] ;  /* 0x00000000fffff984 */ /* 0x000fe20000000800 */
[----:B------:R-:W-:Y:S01]  /*6450*/  @!PT LDS RZ, [RZ] ;  /* 0x00000000fffff984 */ /* 0x000fe20000000800 */
[----:B------:R-:W-:Y:S01]  /*6460*/  @!PT LDS RZ, [RZ] ;  /* 0x00000000fffff984 */ /* 0x000fe20000000800 */
[----:B------:R1:W-:Y:S04]  /*6470*/  LDGSTS.E.BYPASS.128 [R4], [R56.64+-0x400] ;  /* 0x00000c0038047fae */ /* 0x0003e8000b901c44 */
[----:B------:R1:W-:Y:S04]  /*6480*/  LDGSTS.E.BYPASS.128 [R4+0x800], [R22.64+-0x400] ;  /* 0x00800c0016047fae */ /* 0x0003e8000b901c44 */
[----:B------:R3:W-:Y:S04]  /*6490*/  LDGSTS.E.BYPASS.128 [R4+0x1000], [R6.64+-0x400] ;  /* 0x01000c0006047fae */ /* 0x0007e8000b901c44 */
[----:B------:R1:W-:Y:S01]  /*64a0*/  LDGSTS.E.BYPASS.128 [R4+0x1800], [R20.64+-0x400] ;  /* 0x01800c0014047fae */ /* 0x0003e2000b901c44 */
[----:B--2---:R-:W-:Y:S03]  /*64b0*/  HMMA.16816.F32.BF16 R28, R28, R40, R24 ;  /* 0x000000281c1c723c */ /* 0x004fe60000041818 */
        /* <DEDUP_REMOVED lines=34> */
[----:B------:R-:W-:-:S15]  /*66e0*/  LDSM.16.M88.4 R40, [R0] ;  /* 0x000000000028783b */ /* 0x000fde0000000200 */
[C---:B--2---:R-:W-:Y:S01]  /*66f0*/  HMMA.16816.F32.BF16 R52, R48.reuse, R46, R52 ;  /* 0x0000002e3034723c */ /* 0x044fe20000041834 */
[----:B------:R-:W1:Y:S04]  /*6700*/  LDSM.16.M88.4 R44, [R16+0x3000] ;  /* 0x00300000102c783b */ /* 0x000e680000000200 */
[----:B------:R-:W-:Y:S03]  /*6710*/  BAR.SYNC.DEFER_BLOCKING 0x0 ;  /* 0x0000000000007b1d */ /* 0x000fe60000010000 */
[----:B------:R-:W-:-:S15]  /*6720*/  HMMA.16816.F32.BF16 R24, R48, R34, R24 ;  /* 0x000000223018723c */ /* 0x000fde0000041818 */
[----:B------:R-:W-:-:S01]  /*6730*/  NOP ;  /* 0x0000000000007918 */ /* 0x000fc20000000000 */
[C---:B----4-:R-:W-:Y:S01]  /*6740*/  HMMA.16816.F32.BF16 R52, R28.reuse, R36, R52 ;  /* 0x000000241c34723c */ /* 0x050fe20000041834 */
        /* <DEDUP_REMOVED lines=39> */
[----:B------:R-:W-:Y:S11]  /*69c0*/  LDSM.16.M88.4 R48, [R0] ;  /* 0x000000000030783b */ /* 0x000ff60000000200 */
[C---:B---3--:R-:W-:Y:S08]  /*69d0*/  HMMA.16816.F32.BF16 R52, R24.reuse, R36, R52 ;  /* 0x000000241834723c */ /* 0x048ff00000041834 */
[----:B-1----:R-:W-:Y:S01]  /*69e0*/  HMMA.16816.F32.BF16 R24, R24, R32, R40 ;  /* 0x000000201818723c */ /* 0x002fe20000041828 */
[----:B------:R-:W1:-:S15]  /*69f0*/  LDSM.16.M88.4 R40, [R16+0x2000] ;  /* 0x002000001028783b */ /* 0x000e5e0000000200 */
        /* <DEDUP_REMOVED lines=45> */
[C---:B---3--:R-:W-:Y:S08]  /*6cd0*/  HMMA.16816.F32.BF16 R44, R24.reuse, R40, R52 ;  /* 0x00000028182c723c */ /* 0x048ff00000041834 */
[----:B-1----:R-:W-:Y:S01]  /*6ce0*/  HMMA.16816.F32.BF16 R28, R24, R32, R28 ;  /* 0x00000020181c723c */ /* 0x002fe2000004181c */
[----:B------:R-:W1:-:S15]  /*6cf0*/  LDSM.16.M88.4 R24, [R17] ;  /* 0x000000001118783b */ /* 0x000e5e0000000200 */
[C---:B--2---:R-:W-:Y:S01]  /*6d00*/  HMMA.16816.F32.BF16 R44, R48.reuse, R42, R44 ;  /* 0x0000002a302c723c */ /* 0x044fe2000004182c */
[----:B------:R-:W2:Y:S07]  /*6d10*/  LDSM.16.M88.4 R40, [R16+0x3000] ;  /* 0x003000001028783b */ /* 0x000eae0000000200 */
[----:B------:R-:W-:Y:S01]  /*6d20*/  HMMA.16816.F32.BF16 R32, R48, R34, R28 ;  /* 0x000000223020723c */ /* 0x000fe2000004181c */
[----:B------:R-:W3:Y:S04]  /*6d30*/  LDSM.16.M88.4 R28, [R0] ;  /* 0x00000000001c783b */ /* 0x000ee80000000200 */
[----:B------:R-:W-:Y:S11]  /*6d40*/  BAR.SYNC.DEFER_BLOCKING 0x0 ;  /* 0x0000000000007b1d */ /* 0x000ff60000010000 */
[C---:B-1----:R-:W-:Y:S01]  /*6d50*/  HMMA.16816.F32.BF16 R44, R24.reuse, R36, R44 ;  /* 0x00000024182c723c */ /* 0x042fe2000004182c */
[----:B------:R-:W-:Y:S01]  /*6d60*/  @!PT LDS RZ, [RZ] ;  /* 0x00000000fffff984 */ /* 0x000fe20000000800 */
[----:B------:R-:W-:Y:S01]  /*6d70*/  @!PT LDS RZ, [RZ] ;  /* 0x00000000fffff984 */ /* 0x000fe20000000800 */
[----:B------:R-:W-:Y:S01]  /*6d80*/  @!PT LDS RZ, [RZ] ;  /* 0x00000000fffff984 */ /* 0x000fe20000000800 */
[----:B------:R1:W-:Y:S04]  /*6d90*/  LDGSTS.E.BYPASS.128 [R4], [R56.64+-0x100] ;  /* 0x00000f0038047fae */ /* 0x0003e8000b901c44 */
[----:B------:R1:W-:Y:S03]  /*6da0*/  LDGSTS.E.BYPASS.128 [R4+0x800], [R22.64+-0x100] ;  /* 0x00800f0016047fae */ /* 0x0003e6000b901c44 */
[----:B--2---:R-:W-:Y:S01]  /*6db0*/  HMMA.16816.F32.BF16 R24, R24, R40, R32 ;  /* 0x000000281818723c */ /* 0x004fe20000041820 */
[----:B------:R2:W-:Y:S04]  /*6dc0*/  LDGSTS.E.BYPASS.128 [R4+0x1000], [R6.64+-0x100] ;  /* 0x01000f0006047fae */ /* 0x0005e8000b901c44 */
[----:B------:R1:W-:Y:S11]  /*6dd0*/  LDGSTS.E.BYPASS.128 [R4+0x1800], [R20.64+-0x100] ;  /* 0x01800f0014047fae */ /* 0x0003f6000b901c44 */
[C---:B---3--:R-:W-:Y:S01]  /*6de0*/  HMMA.16816.F32.BF16 R44, R28.reuse, R38, R44 ;  /* 0x000000261c2c723c */ /* 0x048fe2000004182c */
[----:B------:R-:W0:Y:S04]  /*6df0*/  LDGDEPBAR ;  /* 0x00000000000079af */ /* 0x000e280000000000 */
[----:B------:R3:W-:Y:S04]  /*6e00*/  LDGSTS.E.BYPASS.128 [R4+0x2000], [R2.64+-0x100] ;  /* 0x02000f0002047fae */ /* 0x0007e8000b901c44 */
[----:B------:R1:W-:Y:S04]  /*6e10*/  LDGSTS.E.BYPASS.128 [R4+0x2800], [R12.64+-0x100] ;  /* 0x02800f000c047fae */ /* 0x0003e8000b901c44 */
[----:B------:R1:W-:Y:S01]  /*6e20*/  LDGSTS.E.BYPASS.128 [R4+0x3000], [R18.64+-0x100] ;  /* 0x03000f0012047fae */ /* 0x0003e2000b901c44 */
[----:B------:R-:W-:Y:S03]  /*6e30*/  HMMA.16816.F32.BF16 R28, R28, R42, R24 ;  /* 0x0000002a1c1c723c */ /* 0x000fe60000041818 */
        /* <DEDUP_REMOVED lines=9> */
[----:B------:R-:W-:Y:S04]  /*6ed0*/  LDSM.16.M88.4 R40, [R8+0x3000] ;  /* 0x003000000828783b */ /* 0x000fe80000000200 */
[----:B------:R-:W-:Y:S01]  /*6ee0*/  LDSM.16.M88.4 R68, [R71] ;  /* 0x000000004744783b */ /* 0x000fe20000000200 */
[C---:B----4-:R-:W-:Y:S08]  /*6ef0*/  HMMA.16816.F32.BF16 R44, R32.reuse, R48, R44 ;  /* 0x00000030202c723c */ /* 0x050ff0000004182c */
[----:B-1----:R-:W-:Y:S01]  /*6f00*/  HMMA.16816.F32.BF16 R32, R32, R52, R28 ;  /* 0x000000342020723c */ /* 0x002fe2000004181c */
[----:B------:R-:W1:-:S15]  /*6f10*/  LDSM.16.M88.4 R28, [R8+0x2000] ;  /* 0x00200000081c783b */ /* 0x000e5e0000000200 */
[C---:B------:R-:W-:Y:S01]  /*6f20*/  HMMA.16816.F32.BF16 R44, R24.reuse, R50, R44 ;  /* 0x00000032182c723c */ /* 0x040fe2000004182c */
[----:B------:R-:W-:Y:S07]  /*6f30*/  LDSM.16.M88.4 R48, [R72] ;  /* 0x000000004830783b */ /* 0x000fee0000000200 */
[----:B------:R-:W-:Y:S01]  /*6f40*/  HMMA.16816.F32.BF16 R32, R24, R54, R32 ;  /* 0x000000361820723c */ /* 0x000fe20000041820 */
[----:B------:R-:W4:-:S15]  /*6f50*/  LDSM.16.M88.4 R24, [R73] ;  /* 0x000000004918783b */ /* 0x000f1e0000000200 */
[C---:B-1----:R-:W-:Y:S08]  /*6f60*/  HMMA.16816.F32.BF16 R44, R36.reuse, R28, R44 ;  /* 0x0000001c242c723c */ /* 0x042ff0000004182c */
[----:B------:R-:W-:Y:S01]  /*6f70*/  HMMA.16816.F32.BF16 R36, R36, R40, R32 ;  /* 0x000000282424723c */ /* 0x000fe20000041820 */
[----:B------:R-:W1:Y:S04]  /*6f80*/  LDSM.16.M88.4 R32, [R11+0x2000] ;  /* 0x002000000b20783b */ /* 0x000e680000000200 */
[----:B------:R-:W2:Y:S11]  /*6f90*/  LDSM.16.M88.4 R8, [R11+0x3000] ;  /* 0x003000000b08783b */ /* 0x000eb60000000200 */
[C---:B----4-:R-:W-:Y:S01]  /*6fa0*/  HMMA.16816.F32.BF16 R44, R24.reuse, R30, R44 ;  /* 0x0000001e182c723c */ /* 0x050fe2000004182c */
[----:B------:R4:W-:Y:S07]  /*6fb0*/  LDSM.16.M88.4 R28, [R17] ;  /* 0x00000000111c783b */ /* 0x0009ee0000000200 */
[----:B------:R-:W-:Y:S01]  /*6fc0*/  HMMA.16816.F32.BF16 R36, R24, R42, R36 ;  /* 0x0000002a1824723c */ /* 0x000fe20000041824 */
[----:B------:R-:W3:Y:S01]  /*6fd0*/  LDSM.16.M88.4 R24, [R16+0x2000] ;  /* 0x002000001018783b */ /* 0x000ee20000000200 */
[----:B----4-:R-:W-:-:S03]  /*6fe0*/  IMAD.SHL.U32 R17, R61, 0x8, RZ ;  /* 0x000000083d117824 */ /* 0x010fc600078e00ff */
[----:B------:R4:W3:Y:S02]  /*6ff0*/  LDSM.16.M88.4 R40, [R16+0x3000] ;  /* 0x003000001028783b */ /* 0x0008e40000000200 */
[----:B----4-:R-:W-:-:S09]  /*7000*/  SHF.R.U32.HI R16, RZ, 0x2, R77 ;  /* 0x00000002ff107819 */ /* 0x010fd2000001164d */
[C---:B-1----:R-:W-:Y:S08]  /*7010*/  HMMA.16816.F32.BF16 R44, R48.reuse, R32, R44 ;  /* 0x00000020302c723c */ /* 0x042ff0000004182c */
[----:B--2---:R-:W-:-:S15]  /*7020*/  HMMA.16816.F32.BF16 R36, R48, R8, R36 ;  /* 0x000000083024723c */ /* 0x004fde0000041824 */
[----:B------:R-:W-:-:S01]  /*7030*/  NOP ;  /* 0x0000000000007918 */ /* 0x000fc20000000000 */
[C---:B------:R-:W-:Y:S08]  /*7040*/  HMMA.16816.F32.BF16 R44, R68.reuse, R34, R44 ;  /* 0x00000022442c723c */ /* 0x040ff0000004182c */
[----:B------:R-:W-:Y:S01]  /*7050*/  HMMA.16816.F32.BF16 R36, R68, R10, R36 ;  /* 0x0000000a4424723c */ /* 0x000fe20000041824 */
[----:B------:R-:W1:Y:S04]  /*7060*/  LDSM.16.M88.4 R8, [R0] ;  /* 0x000000000008783b */ /* 0x000e680000000200 */
[----:B------:R-:W-:Y:S11]  /*7070*/  BAR.SYNC.DEFER_BLOCKING 0x0 ;  /* 0x0000000000007b1d */ /* 0x000ff60000010000 */
[C---:B---3--:R-:W-:Y:S07]  /*7080*/  HMMA.16816.F32.BF16 R44, R28.reuse, R24, R44 ;  /* 0x000000181c2c723c */ /* 0x048fee000004182c */
[----:B------:R-:W-:Y:S01]  /*7090*/  IMAD R24, R58, 0x8, R5 ;  /* 0x000000083a187824 */ /* 0x000fe200078e0205 */
[----:B------:R-:W-:Y:S01]  /*70a0*/  HMMA.16816.F32.BF16 R36, R28, R40, R36 ;  /* 0x000000281c24723c */ /* 0x000fe20000041824 */
[----:B------:R-:W-:-:S02]  /*70b0*/  LOP3.LUT R5, R76, 0x40, RZ, 0xc0, !PT ;  /* 0x000000404c057812 */ /* 0x000fc400078ec0ff */
[----:B------:R-:W-:Y:S01]  /*70c0*/  SHF.R.U32.HI R58, RZ, 0x2, R61 ;  /* 0x00000002ff3a7819 */ /* 0x000fe2000001163d */
[----:B------:R-:W-:Y:S01]  /*70d0*/  @!PT LDS RZ, [RZ] ;  /* 0x00000000fffff984 */ /* 0x000fe20000000800 */
[----:B------:R-:W-:Y:S01]  /*70e0*/  @!PT LDS RZ, [RZ] ;  /* 0x00000000fffff984 */ /* 0x000fe20000000800 */
[----:B------:R-:W-:Y:S01]  /*70f0*/  @!PT LDS RZ, [RZ] ;  /* 0x00000000fffff984 */ /* 0x000fe20000000800 */
[----:B------:R2:W-:Y:S01]  /*7100*/  LDGSTS.E.BYPASS.128 [R4], [R56.64], !PT ;  /* 0x0000000038047fae */ /* 0x0005e2000f901c44 */
[----:B------:R-:W-:Y:S02]  /*7110*/  IADD3 R5, R59, R24, R5 ;  /* 0x000000183b057210 */ /* 0x000fe40007ffe005 */
[----:B------:R-:W-:Y:S01]  /*7120*/  SHF.R.U32.HI R59, RZ, 0x2, R77 ;  /* 0x00000002ff3b7819 */ /* 0x000fe2000001164d */
[----:B------:R2:W-:Y:S01]  /*7130*/  LDGSTS.E.BYPASS.128 [R4+0x800], [R22.64], !PT ;  /* 0x0080000016047fae */ /* 0x0005e2000f901c44 */
[----:B------:R-:W-:Y:S02]  /*7140*/  LOP3.LUT R16, R58, 0xf, R16, 0xf8, !PT ;  /* 0x0000000f3a107812 */ /* 0x000fe400078ef810 */
[----:B------:R-:W-:Y:S01]  /*7150*/  LOP3.LUT R59, R59, 0x8, RZ, 0xc0, !PT ;  /* 0x000000083b3b7812 */ /* 0x000fe200078ec0ff */
[----:B------:R3:W-:Y:S01]  /*7160*/  LDGSTS.E.BYPASS.128 [R4+0x1000], [R6.64], !PT ;  /* 0x0100000006047fae */ /* 0x0007e2000f901c44 */
[----:B------:R-:W-:-:S02]  /*7170*/  LOP3.LUT R75, R16, R75, RZ, 0xfc, !PT ;  /* 0x0000004b104b7212 */ /* 0x000fc400078efcff */
[C---:B------:R-:W-:Y:S01]  /*7180*/  IADD3 R5, R17.reuse, R5, R59 ;  /* 0x0000000511057210 */ /* 0x040fe20007ffe03b */
[----:B------:R2:W-:Y:S01]  /*7190*/  LDGSTS.E.BYPASS.128 [R4+0x1800], [R20.64], !PT ;  /* 0x0180000014047fae */ /* 0x0005e2000f901c44 */
[C---:B-1----:R-:W-:Y:S01]  /*71a0*/  HMMA.16816.F32.BF16 R44, R8.reuse, R26, R44 ;  /* 0x0000001a082c723c */ /* 0x042fe2000004182c */
[--C-:B------:R-:W-:Y:S02]  /*71b0*/  LOP3.LUT R17, R17, 0x180, R76.reuse, 0xf8, !PT ;  /* 0x0000018011117812 */ /* 0x100fe400078ef84c */
[----:B------:R-:W0:Y:S01]  /*71c0*/  LDGDEPBAR ;  /* 0x00000000000079af */ /* 0x000e220000000000 */
[----:B------:R-:W-:Y:S02]  /*71d0*/  ISETP.LT.AND P0, PT, R75, 0x200, !P0 ;  /* 0x000002004b00780c */ /* 0x000fe40004701270 */
[----:B------:R-:W-:Y:S01]  /*71e0*/  LOP3.LUT R17, R17, 0x78, R76, 0xf8, !PT ;  /* 0x0000007811117812 */ /* 0x000fe200078ef84c */
[----:B------:R1:W-:Y:S01]  /*71f0*/  LDGSTS.E.BYPASS.128 [R4+0x2000], [R2.64], !PT ;  /* 0x0200000002047fae */ /* 0x0003e2000f901c44 */
[----:B------:R-:W-:Y:S01]  /*7200*/  HMMA.16816.F32.BF16 R36, R8, R42, R36 ;  /* 0x0000002a0824723c */ /* 0x000fe20000041824 */
[----:B---3--:R-:W-:-:S02]  /*7210*/  LOP3.LUT R6, R5, 0x100, RZ, 0x3c, !PT ;  /* 0x0000010005067812 */ /* 0x008fc400078e3cff */
[----:B------:R2:W-:Y:S01]  /*7220*/  LDGSTS.E.BYPASS.128 [R4+0x2800], [R12.64], !PT ;  /* 0x028000000c047fae */ /* 0x0005e2000f901c44 */
[----:B------:R-:W-:Y:S02]  /*7230*/  SHF.R.U32.HI R0, RZ, 0x1, R17 ;  /* 0x00000001ff007819 */ /* 0x000fe40000011611 */
[C---:B------:R-:W-:Y:S01]  /*7240*/  LOP3.LUT R7, R5.reuse, 0x10, RZ, 0x3c, !PT ;  /* 0x0000001005077812 */ /* 0x040fe200078e3cff */
[----:B------:R2:W-:Y:S01]  /*7250*/  LDGSTS.E.BYPASS.128 [R4+0x3000], [R18.64], !PT ;  /* 0x0300000012047fae */ /* 0x0005e2000f901c44 */
[----:B------:R-:W-:Y:S02]  /*7260*/  LOP3.LUT R10, R0, 0x1f0, RZ, 0xc0, !PT ;  /* 0x000001f0000a7812 */ /* 0x000fe400078ec0ff */
[----:B------:R-:W-:Y:S01]  /*7270*/  LOP3.LUT R8, R5, 0x110, RZ, 0x3c, !PT ;  /* 0x0000011005087812 */ /* 0x000fe200078e3cff */
[----:B------:R2:W-:Y:S01]  /*7280*/  LDGSTS.E.BYPASS.128 [R4+0x3800], [R14.64], !PT ;  /* 0x038000000e047fae */ /* 0x0005e2000f901c44 */
[----:B------:R-:W-:Y:S01]  /*7290*/  SHF.R.U32.HI R0, RZ, 0x1, R5 ;  /* 0x00000001ff007819 */ /* 0x000fe20000011605 */
[----:B------:R-:W-:Y:S01]  /*72a0*/  IMAD R10, R17, 0x2, R10 ;  /* 0x00000002110a7824 */ /* 0x000fe200078e020a */
[----:B-1----:R-:W-:Y:S01]  /*72b0*/  SHF.R.U32.HI R2, RZ, 0x1, R6 ;  /* 0x00000001ff027819 */ /* 0x002fe20000011606 */
[----:B------:R-:W0:Y:S01]  /*72c0*/  LDGDEPBAR ;  /* 0x00000000000079af */ /* 0x000e220000000000 */
[----:B------:R-:W-:-:S02]  /*72d0*/  SHF.R.U32.HI R9, RZ, 0x1, R8 ;  /* 0x00000001ff097819 */ /* 0x000fc40000011608 */
[----:B------:R-:W-:Y:S02]  /*72e0*/  LOP3.LUT R0, R0, 0x7ffffff0, RZ, 0xc0, !PT ;  /* 0x7ffffff000007812 */ /* 0x000fe400078ec0ff */
[----:B------:R-:W-:Y:S02]  /*72f0*/  LOP3.LUT R3, R2, 0x7ffffff0, RZ, 0xc0, !PT ;  /* 0x7ffffff002037812 */ /* 0x000fe400078ec0ff */
[----:B------:R-:W-:Y:S01]  /*7300*/  LOP3.LUT R9, R9, 0x7ffffff0, RZ, 0xc0, !PT ;  /* 0x7ffffff009097812 */ /* 0x000fe200078ec0ff */
[--C-:B------:R-:W-:Y:S01]  /*7310*/  IMAD R5, R5, 0x2, R0.reuse ;  /* 0x0000000205057824 */ /* 0x100fe200078e0200 */
[----:B------:R-:W-:Y:S01]  /*7320*/  F2FP.BF16.PACK_AB R44, R45, R44 ;  /* 0x0000002c2d2c723e */ /* 0x000fe200000010ff */
[----:B------:R-:W-:Y:S01]  /*7330*/  IMAD R3, R6, 0x2, R3 ;  /* 0x0000000206037824 */ /* 0x000fe200078e0203 */
[----:B------:R-:W-:Y:S01]  /*7340*/  F2FP.BF16.PACK_AB R46, R47, R46 ;  /* 0x0000002e2f2e723e */ /* 0x000fe200000010ff */
[----:B------:R-:W-:Y:S01]  /*7350*/  IMAD R7, R7, 0x2, R0 ;  /* 0x0000000207077824 */ /* 0x000fe200078e0200 */
[----:B------:R-:W-:Y:S01]  /*7360*/  F2FP.BF16.PACK_AB R36, R37, R36 ;  /* 0x000000242524723e */ /* 0x000fe200000010ff */
[----:B------:R-:W-:Y:S01]  /*7370*/  IMAD R9, R8, 0x2, R9 ;  /* 0x0000000208097824 */ /* 0x000fe200078e0209 */
[----:B------:R-:W-:Y:S01]  /*7380*/  F2FP.BF16.PACK_AB R38, R39, R38 ;  /* 0x000000262726723e */ /* 0x000fe200000010ff */
[----:B------:R-:W-:-:S04]  /*7390*/  DEPBAR.LE SB0, 0x0 ;  /* 0x000080000000791a */ /* 0x000fc80000000000 */
[----:B------:R-:W-:Y:S06]  /*73a0*/  BAR.SYNC.DEFER_BLOCKING 0x0 ;  /* 0x0000000000007b1d */ /* 0x000fec0000010000 */
[----:B------:R2:W-:Y:S04]  /*73b0*/  STS [R5], R44 ;  /* 0x0000002c05007388 */ /* 0x0005e80000000800 */
[----:B------:R2:W-:Y:S04]  /*73c0*/  STS [R3], R46 ;  /* 0x0000002e03007388 */ /* 0x0005e80000000800 */
[----:B------:R2:W-:Y:S04]  /*73d0*/  STS [R7], R36 ;  /* 0x0000002407007388 */ /* 0x0005e80000000800 */
[----:B------:R2:W-:Y:S04]  /*73e0*/  STS [R9], R38 ;  /* 0x0000002609007388 */ /* 0x0005e80000000800 */
[----:B------:R-:W-:Y:S06]  /*73f0*/  BAR.SYNC.DEFER_BLOCKING 0x0 ;  /* 0x0000000000007b1d */ /* 0x000fec0000010000 */
[----:B------:R-:W-:Y:S05]  /*7400*/  @!P0 EXIT ;  /* 0x000000000000894d */ /* 0x000fea0003800000 */
[----:B--2---:R-:W1:Y:S01]  /*7410*/  LDS.128 R8, [R10] ;  /* 0x000000000a087984 */ /* 0x004e620000000c00 */
[----:B------:R-:W-:-:S02]  /*7420*/  IMAD.MOV.U32 R3, RZ, RZ, 0x2 ;  /* 0x00000002ff037424 */ /* 0x000fc400078e00ff */
[----:B------:R-:W-:-:S04]  /*7430*/  IMAD R2, R75, 0x1000, R74 ;  /* 0x000010004b027824 */ /* 0x000fc800078e024a */
[----:B------:R-:W-:-:S05]  /*7440*/  IMAD.WIDE R2, R2, R3, c[0x0][0x170] ;  /* 0x00005c0002027625 */ /* 0x000fca00078e0203 */
[----:B-1----:R-:W-:Y:S01]  /*7450*/  STG.E.128 [R2.64], R8 ;  /* 0x0000000802007986 */ /* 0x002fe2000c101d04 */
[----:B------:R-:W-:Y:S05]  /*7460*/  EXIT ;  /* 0x000000000000794d */ /* 0x000fea0003800000 */
.L_x_0:
[----:B------:R-:W-:-:S00]  /*7470*/  BRA `(.L_x_0) ;  /* 0xfffffff000007947 */ /* 0x000fc0000383ffff */
[----:B------:R-:W-:-:S00]  /*7480*/  NOP ;  /* 0x0000000000007918 */ /* 0x000fc00000000000 */
[----:B------:R-:W-:-:S00]  /*7490*/  NOP ;  /* 0x0000000000007918 */ /* 0x000fc00000000000 */
[----:B------:R-:W-:-:S00]  /*74a0*/  NOP ;  /* 0x0000000000007918 */ /* 0x000fc00000000000 */
[----:B------:R-:W-:-:S00]  /*74b0*/  NOP ;  /* 0x0000000000007918 */ /* 0x000fc00000000000 */
[----:B------:R-:W-:-:S00]  /*74c0*/  NOP ;  /* 0x0000000000007918 */ /* 0x000fc00000000000 */
[----:B------:R-:W-:-:S00]  /*74d0*/  NOP ;  /* 0x0000000000007918 */ /* 0x000fc00000000000 */
[----:B------:R-:W-:-:S00]  /*74e0*/  NOP ;  /* 0x0000000000007918 */ /* 0x000fc00000000000 */
[----:B------:R-:W-:-:S00]  /*74f0*/  NOP ;  /* 0x0000000000007918 */ /* 0x000fc00000000000 */
.L_x_1:


//--------------------- .nv.shared.triton_mm      --------------------------
	.section	.nv.shared.triton_mm,"aw",@nobits
	.sectionflags	@""
	.align	16
